// auto-generated by cutlass_sweep.gemm — config: {"arch": "sm_90", "cluster_m": 2, "cluster_n": 1, "dtype": "int8", "dtype_b": "int8", "layout": "nt", "stages": 0, "tile_k": 64, "tile_m": 192, "tile_n": 112}
#include "cutlass/cutlass.h"
#include "cutlass/gemm/collective/collective_builder.hpp"
#include "cutlass/gemm/device/gemm_universal_adapter.h"
#include "cutlass/gemm/kernel/gemm_universal.hpp"
#include "cutlass/epilogue/collective/collective_builder.hpp"

using ElemA = int8_t;
using ElemB = int8_t;
using ElemCD = int8_t;
using Acc  = int32_t;
using TileShape    = cute::Shape<cute::_192, cute::_112, cute::_64>;
using ClusterShape = cute::Shape<cute::_2, cute::_1, cute::_1>;

using CollectiveEpilogue = typename cutlass::epilogue::collective::CollectiveBuilder<
    cutlass::arch::Sm90, cutlass::arch::OpClassTensorOp,
    TileShape, ClusterShape,
    cutlass::epilogue::collective::EpilogueTileAuto,
    Acc, Acc,
    ElemCD, cutlass::layout::RowMajor, 128 / cutlass::sizeof_bits<ElemCD>::value,
    ElemCD, cutlass::layout::RowMajor, 128 / cutlass::sizeof_bits<ElemCD>::value,
    cutlass::epilogue::collective::EpilogueScheduleAuto
  >::CollectiveOp;

using CollectiveMainloop = typename cutlass::gemm::collective::CollectiveBuilder<
    cutlass::arch::Sm90, cutlass::arch::OpClassTensorOp,
    ElemA, cutlass::layout::RowMajor, 128 / cutlass::sizeof_bits<ElemA>::value,
    ElemB, cutlass::layout::ColumnMajor, 128 / cutlass::sizeof_bits<ElemB>::value,
    Acc,
    TileShape, ClusterShape,
    cutlass::gemm::collective::StageCountAutoCarveout<static_cast<int>(sizeof(typename CollectiveEpilogue::SharedStorage))>,
    cutlass::gemm::collective::KernelScheduleAuto
  >::CollectiveOp;

using GemmKernel = cutlass::gemm::kernel::GemmUniversal<
    cute::Shape<int,int,int,int>,
    CollectiveMainloop,
    CollectiveEpilogue
>;
using Gemm = cutlass::gemm::device::GemmUniversalAdapter<GemmKernel>;

// Force the device kernel symbol into the cubin without needing a host main.
auto* _anchor = &cutlass::device_kernel<GemmKernel>;


// ===== COMPILED SASS (sm_90a) =====

	.target	sm_90a

	.elftype	@"ET_EXEC"


//--------------------- .note.nv.tkinfo           --------------------------
	.section	.note.nv.tkinfo,"",@"SHT_NOTE"
	.sectionflags	@"SHF_NOTE_NV_TKINFO"
	.tkinfo
        /*0018*/ 	.word	0x00000002
        /*0030*/ 	.string	""
        /*0030*/ 	.string	"ptxas"
        /*0030*/ 	.string	"Cuda compilation tools, release 13.0, V13.0.88"
        /*0030*/ 	.string	"Build cuda_13.0.r13.0/compiler.36424714_0"
        /*0030*/ 	.string	"-arch sm_90a -m 64 "



//--------------------- .note.nv.cuinfo           --------------------------
	.section	.note.nv.cuinfo,"",@"SHT_NOTE"
	.sectionflags	@"SHF_NOTE_NV_CUINFO"
        /*0018*/ 	.short	0x0002
        /*001a*/ 	.short	0x005a
        /*001c*/ 	.short	0x0082
	.zero		2


//--------------------- .nv.info                  --------------------------
	.section	.nv.info,"",@"SHT_CUDA_INFO"
	.align	4


	//----- nvinfo : EIATTR_REGCOUNT
	.align		4
        /*0000*/ 	.byte	0x04, 0x2f
        /*0002*/ 	.short	(.L_15 - .L_14)
	.align		4
.L_14:
        /*0004*/ 	.word	index@(_ZN7cutlass13device_kernelINS_4gemm6kernel13GemmUniversalIN4cute5tupleIJiiiiEEENS1_10collective13CollectiveMmaINS1_34MainloopSm90TmaGmmaWarpSpecializedILi11ENS5_IJNS4_1CILi2EEENSA_ILi1EEESC_EEENS1_35KernelTmaWarpSpecializedCooperativeEEENS5_IJNSA_ILi192EEENSA_ILi112EEENSA_ILi64EEEEEEaNS5_IJlSC_lEEEaSK_NS4_8TiledMMAINS4_8MMA_AtomIJNS4_4SM904GMMA26MMA_64x16x32_S32S8S8_SS_TNEEEENS4_6LayoutISD_NS5_IJSC_NSA_ILi0EEESS_EEEEENS5_IJNS4_10UnderscoreESV_SV_EEEEENS4_13SM90_TMA_LOADENS4_14ComposedLayoutINS4_7SwizzleILi2ELi4ELi3EEENS4_18smem_ptr_flag_bitsILi8EEENSR_INS5_IJNSA_ILi8EEESI_EEENS5_IJSI_SC_EEEEEEEvNS4_8identityENS4_23SM90_TMA_LOAD_MULTICASTES18_vS19_EENS_8epilogue10collective6detail29Sm90TmaWarpSpecializedAdapterINS1D_15DefaultEpilogueIaSK_SK_NS1C_6thread17LinearCombinationIaLi1EiiLNS1H_9ScaleType4KindE0ELNS_15FloatRoundStyleE2EaEENS1_15EpilogueDefaultEEEEEvvEEEEvNT_6ParamsE)
        /*0008*/ 	.word	0x000000a8


	//----- nvinfo : EIATTR_FRAME_SIZE
	.align		4
.L_15:
        /*000c*/ 	.byte	0x04, 0x11
        /*000e*/ 	.short	(.L_17 - .L_16)
	.align		4
.L_16:
        /*0010*/ 	.word	index@(_ZN7cutlass13device_kernelINS_4gemm6kernel13GemmUniversalIN4cute5tupleIJiiiiEEENS1_10collective13CollectiveMmaINS1_34MainloopSm90TmaGmmaWarpSpecializedILi11ENS5_IJNS4_1CILi2EEENSA_ILi1EEESC_EEENS1_35KernelTmaWarpSpecializedCooperativeEEENS5_IJNSA_ILi192EEENSA_ILi112EEENSA_ILi64EEEEEEaNS5_IJlSC_lEEEaSK_NS4_8TiledMMAINS4_8MMA_AtomIJNS4_4SM904GMMA26MMA_64x16x32_S32S8S8_SS_TNEEEENS4_6LayoutISD_NS5_IJSC_NSA_ILi0EEESS_EEEEENS5_IJNS4_10UnderscoreESV_SV_EEEEENS4_13SM90_TMA_LOADENS4_14ComposedLayoutINS4_7SwizzleILi2ELi4ELi3EEENS4_18smem_ptr_flag_bitsILi8EEENSR_INS5_IJNSA_ILi8EEESI_EEENS5_IJSI_SC_EEEEEEEvNS4_8identityENS4_23SM90_TMA_LOAD_MULTICASTES18_vS19_EENS_8epilogue10collective6detail29Sm90TmaWarpSpecializedAdapterINS1D_15DefaultEpilogueIaSK_SK_NS1C_6thread17LinearCombinationIaLi1EiiLNS1H_9ScaleType4KindE0ELNS_15FloatRoundStyleE2EaEENS1_15EpilogueDefaultEEEEEvvEEEEvNT_6ParamsE)
        /*0014*/ 	.word	0x00000000


	//----- nvinfo : EIATTR_MIN_STACK_SIZE
	.align		4
.L_17:
        /*0018*/ 	.byte	0x04, 0x12
        /*001a*/ 	.short	(.L_19 - .L_18)
	.align		4
.L_18:
        /*001c*/ 	.word	index@(_ZN7cutlass13device_kernelINS_4gemm6kernel13GemmUniversalIN4cute5tupleIJiiiiEEENS1_10collective13CollectiveMmaINS1_34MainloopSm90TmaGmmaWarpSpecializedILi11ENS5_IJNS4_1CILi2EEENSA_ILi1EEESC_EEENS1_35KernelTmaWarpSpecializedCooperativeEEENS5_IJNSA_ILi192EEENSA_ILi112EEENSA_ILi64EEEEEEaNS5_IJlSC_lEEEaSK_NS4_8TiledMMAINS4_8MMA_AtomIJNS4_4SM904GMMA26MMA_64x16x32_S32S8S8_SS_TNEEEENS4_6LayoutISD_NS5_IJSC_NSA_ILi0EEESS_EEEEENS5_IJNS4_10UnderscoreESV_SV_EEEEENS4_13SM90_TMA_LOADENS4_14ComposedLayoutINS4_7SwizzleILi2ELi4ELi3EEENS4_18smem_ptr_flag_bitsILi8EEENSR_INS5_IJNSA_ILi8EEESI_EEENS5_IJSI_SC_EEEEEEEvNS4_8identityENS4_23SM90_TMA_LOAD_MULTICASTES18_vS19_EENS_8epilogue10collective6detail29Sm90TmaWarpSpecializedAdapterINS1D_15DefaultEpilogueIaSK_SK_NS1C_6thread17LinearCombinationIaLi1EiiLNS1H_9ScaleType4KindE0ELNS_15FloatRoundStyleE2EaEENS1_15EpilogueDefaultEEEEEvvEEEEvNT_6ParamsE)
        /*0020*/ 	.word	0x00000000
.L_19:


//--------------------- .nv.compat                --------------------------
	.section	.nv.compat,"",@"SHT_CUDA_COMPAT_INFO"
	.align	4
        /*0000*/ 	.byte	0x02, 0x09, 0x01, 0x00, 0x02, 0x02, 0x04, 0x00, 0x02, 0x05, 0x05, 0x00, 0x03, 0x07, 0x01, 0x01
        /*0010*/ 	.byte	0x02, 0x03, 0x01, 0x00, 0x02, 0x06, 0x01, 0x00, 0x04, 0x0b, 0x08, 0x00, 0x00, 0x00, 0x00, 0x00
        /*0020*/ 	.byte	0x00, 0x00, 0x00, 0x00


//--------------------- .nv.info._ZN7cutlass13device_kernelINS_4gemm6kernel13GemmUniversalIN4cute5tupleIJiiiiEEENS1_10collective13CollectiveMmaINS1_34MainloopSm90TmaGmmaWarpSpecializedILi11ENS5_IJNS4_1CILi2EEENSA_ILi1EEESC_EEENS1_35KernelTmaWarpSpecializedCooperativeEEENS5_IJNSA_ILi192EEENSA_ILi112EEENSA_ILi64EEEEEEaNS5_IJlSC_lEEEaSK_NS4_8TiledMMAINS4_8MMA_AtomIJNS4_4SM904GMMA26MMA_64x16x32_S32S8S8_SS_TNEEEENS4_6LayoutISD_NS5_IJSC_NSA_ILi0EEESS_EEEEENS5_IJNS4_10UnderscoreESV_SV_EEEEENS4_13SM90_TMA_LOADENS4_14ComposedLayoutINS4_7SwizzleILi2ELi4ELi3EEENS4_18smem_ptr_flag_bitsILi8EEENSR_INS5_IJNSA_ILi8EEESI_EEENS5_IJSI_SC_EEEEEEEvNS4_8identityENS4_23SM90_TMA_LOAD_MULTICASTES18_vS19_EENS_8epilogue10collective6detail29Sm90TmaWarpSpecializedAdapterINS1D_15DefaultEpilogueIaSK_SK_NS1C_6thread17LinearCombinationIaLi1EiiLNS1H_9ScaleType4KindE0ELNS_15FloatRoundStyleE2EaEENS1_15EpilogueDefaultEEEEEvvEEEEvNT_6ParamsE --------------------------
	.section	.nv.info._ZN7cutlass13device_kernelINS_4gemm6kernel13GemmUniversalIN4cute5tupleIJiiiiEEENS1_10collective13CollectiveMmaINS1_34MainloopSm90TmaGmmaWarpSpecializedILi11ENS5_IJNS4_1CILi2EEENSA_ILi1EEESC_EEENS1_35KernelTmaWarpSpecializedCooperativeEEENS5_IJNSA_ILi192EEENSA_ILi112EEENSA_ILi64EEEEEEaNS5_IJlSC_lEEEaSK_NS4_8TiledMMAINS4_8MMA_AtomIJNS4_4SM904GMMA26MMA_64x16x32_S32S8S8_SS_TNEEEENS4_6LayoutISD_NS5_IJSC_NSA_ILi0EEESS_EEEEENS5_IJNS4_10UnderscoreESV_SV_EEEEENS4_13SM90_TMA_LOADENS4_14ComposedLayoutINS4_7SwizzleILi2ELi4ELi3EEENS4_18smem_ptr_flag_bitsILi8EEENSR_INS5_IJNSA_ILi8EEESI_EEENS5_IJSI_SC_EEEEEEEvNS4_8identityENS4_23SM90_TMA_LOAD_MULTICASTES18_vS19_EENS_8epilogue10collective6detail29Sm90TmaWarpSpecializedAdapterINS1D_15DefaultEpilogueIaSK_SK_NS1C_6thread17LinearCombinationIaLi1EiiLNS1H_9ScaleType4KindE0ELNS_15FloatRoundStyleE2EaEENS1_15EpilogueDefaultEEEEEvvEEEEvNT_6ParamsE,"",@"SHT_CUDA_INFO"
	.sectionflags	@""
	.align	4


	//----- nvinfo : EIATTR_CUDA_API_VERSION
	.align		4
        /*0000*/ 	.byte	0x04, 0x37
        /*0002*/ 	.short	(.L_21 - .L_20)
.L_20:
        /*0004*/ 	.word	0x00000082


	//----- nvinfo : EIATTR_KPARAM_INFO
	.align		4
.L_21:
        /*0008*/ 	.byte	0x04, 0x17
        /*000a*/ 	.short	(.L_23 - .L_22)
.L_22:
        /*000c*/ 	.word	0x00000000
        /*0010*/ 	.short	0x0000
        /*0012*/ 	.short	0x0070
        /*0014*/ 	.byte	0x00, 0xf0, 0x01, 0x10


	//----- nvinfo : EIATTR_SPARSE_MMA_MASK
	.align		4
.L_23:
        /*0018*/ 	.byte	0x03, 0x50
        /*001a*/ 	.short	0x0000


	//----- nvinfo : EIATTR_MAXREG_COUNT
	.align		4
        /*001c*/ 	.byte	0x03, 0x1b
        /*001e*/ 	.short	0x00a8


	//----- nvinfo : EIATTR_NUM_BARRIERS
	.align		4
        /*0020*/ 	.byte	0x02, 0x4c
        /*0022*/ 	.byte	0x01
	.zero		1


	//----- nvinfo : EIATTR_EXTERNS
	.align		4
        /*0024*/ 	.byte	0x04, 0x0f
        /*0026*/ 	.short	(.L_25 - .L_24)


	//   ....[0]....
	.align		4
.L_24:
        /*0028*/ 	.word	index@(__assertfail)


	//----- nvinfo : EIATTR_MERCURY_ISA_VERSION
	.align		4
.L_25:
        /*002c*/ 	.byte	0x03, 0x5f
        /*002e*/ 	.short	0x0101


	//----- nvinfo : EIATTR_INT_WARP_WIDE_INSTR_OFFSETS
	.align		4
        /*0030*/ 	.byte	0x04, 0x31
        /*0032*/ 	.short	(.L_27 - .L_26)


	//   ....[0]....
.L_26:
        /*0034*/ 	.word	0x00000590


	//   ....[1]....
        /*0038*/ 	.word	0x000005b0


	//   ....[2]....
        /*003c*/ 	.word	0x00000770


	//   ....[3]....
        /*0040*/ 	.word	0x00003180


	//----- nvinfo : EIATTR_COOP_GROUP_MASK_REGIDS
	.align		4
.L_27:
        /*0044*/ 	.byte	0x04, 0x29
        /*0046*/ 	.short	(.L_29 - .L_28)


	//   ....[0]....
.L_28:
        /*0048*/ 	.word	0xffffffff


	//   ....[1]....
        /*004c*/ 	.word	0xffffffff


	//   ....[2]....
        /*0050*/ 	.word	0xffffffff


	//   ....[3]....
        /*0054*/ 	.word	0xffffffff


	//   ....[4]....
        /*0058*/ 	.word	0xffffffff


	//   ....[5]....
        /*005c*/ 	.word	0xffffffff


	//----- nvinfo : EIATTR_COOP_GROUP_INSTR_OFFSETS
	.align		4
.L_29:
        /*0060*/ 	.byte	0x04, 0x28
        /*0062*/ 	.short	(.L_31 - .L_30)


	//   ....[0]....
.L_30:
        /*0064*/ 	.word	0x00000060


	//   ....[1]....
        /*0068*/ 	.word	0x00000070


	//   ....[2]....
        /*006c*/ 	.word	0x00000130


	//   ....[3]....
        /*0070*/ 	.word	0x000003e0


	//   ....[4]....
        /*0074*/ 	.word	0x00000910


	//   ....[5]....
        /*0078*/ 	.word	0x00001520


	//----- nvinfo : EIATTR_REG_RECONFIG
	.align		4
.L_31:
        /*007c*/ 	.byte	0x01, 0x54
	.zero		2


	//----- nvinfo : EIATTR_SYSCALL_OFFSETS
	.align		4
        /*0080*/ 	.byte	0x04, 0x46
        /*0082*/ 	.short	(.L_33 - .L_32)


	//   ....[0]....
.L_32:
        /*0084*/ 	.word	0x00001710


	//----- nvinfo : EIATTR_MBARRIER_INSTR_OFFSETS
	.align		4
.L_33:
        /*0088*/ 	.byte	0x04, 0x39
        /*008a*/ 	.short	(.L_35 - .L_34)


	//   ....[0]....
.L_34:
        /*008c*/ 	.word	0x00000250
        /*0090*/ 	.word	0x000000ff
        /*0094*/ 	.word	0x00000000
        /*0098*/ 	.short	0x0100
        /*009a*/ 	.byte	0x08
	.zero		1


	//   ....[1]....
        /*009c*/ 	.word	0x00000260
        /*00a0*/ 	.word	0x000000ff
        /*00a4*/ 	.word	0x00000058
        /*00a8*/ 	.short	0x0100
        /*00aa*/ 	.byte	0x08
	.zero		1


	//   ....[2]....
        /*00ac*/ 	.word	0x00000270
        /*00b0*/ 	.word	0x000000ff
        /*00b4*/ 	.word	0x00000008
        /*00b8*/ 	.short	0x0100
        /*00ba*/ 	.byte	0x08
	.zero		1


	//   ....[3]....
        /*00bc*/ 	.word	0x00000280
        /*00c0*/ 	.word	0x000000ff
        /*00c4*/ 	.word	0x00000060
        /*00c8*/ 	.short	0x0100
        /*00ca*/ 	.byte	0x08
	.zero		1


	//   ....[4]....
        /*00cc*/ 	.word	0x00000290
        /*00d0*/ 	.word	0x000000ff
        /*00d4*/ 	.word	0x00000010
        /*00d8*/ 	.short	0x0100
        /*00da*/ 	.byte	0x08
	.zero		1


	//   ....[5]....
        /*00dc*/ 	.word	0x000002a0
        /*00e0*/ 	.word	0x000000ff
        /*00e4*/ 	.word	0x00000068
        /*00e8*/ 	.short	0x0100
        /*00ea*/ 	.byte	0x08
	.zero		1


	//   ....[6]....
        /*00ec*/ 	.word	0x000002b0
        /*00f0*/ 	.word	0x000000ff
        /*00f4*/ 	.word	0x00000018
        /*00f8*/ 	.short	0x0100
        /*00fa*/ 	.byte	0x08
	.zero		1


	//   ....[7]....
        /*00fc*/ 	.word	0x000002c0
        /*0100*/ 	.word	0x000000ff
        /*0104*/ 	.word	0x00000070
        /*0108*/ 	.short	0x0100
        /*010a*/ 	.byte	0x08
	.zero		1


	//   ....[8]....
        /*010c*/ 	.word	0x000002d0
        /*0110*/ 	.word	0x000000ff
        /*0114*/ 	.word	0x00000020
        /*0118*/ 	.short	0x0100
        /*011a*/ 	.byte	0x08
	.zero		1


	//   ....[9]....
        /*011c*/ 	.word	0x000002e0
        /*0120*/ 	.word	0x000000ff
        /*0124*/ 	.word	0x00000078
        /*0128*/ 	.short	0x0100
        /*012a*/ 	.byte	0x08
	.zero		1


	//   ....[10]....
        /*012c*/ 	.word	0x000002f0
        /*0130*/ 	.word	0x000000ff
        /*0134*/ 	.word	0x00000028
        /*0138*/ 	.short	0x0100
        /*013a*/ 	.byte	0x08
	.zero		1


	//   ....[11]....
        /*013c*/ 	.word	0x00000300
        /*0140*/ 	.word	0x000000ff
        /*0144*/ 	.word	0x00000080
        /*0148*/ 	.short	0x0100
        /*014a*/ 	.byte	0x08
	.zero		1


	//   ....[12]....
        /*014c*/ 	.word	0x00000310
        /*0150*/ 	.word	0x000000ff
        /*0154*/ 	.word	0x00000030
        /*0158*/ 	.short	0x0100
        /*015a*/ 	.byte	0x08
	.zero		1


	//   ....[13]....
        /*015c*/ 	.word	0x00000320
        /*0160*/ 	.word	0x000000ff
        /*0164*/ 	.word	0x00000088
        /*0168*/ 	.short	0x0100
        /*016a*/ 	.byte	0x08
	.zero		1


	//   ....[14]....
        /*016c*/ 	.word	0x00000330
        /*0170*/ 	.word	0x000000ff
        /*0174*/ 	.word	0x00000038
        /*0178*/ 	.short	0x0100
        /*017a*/ 	.byte	0x08
	.zero		1


	//   ....[15]....
        /*017c*/ 	.word	0x00000340
        /*0180*/ 	.word	0x000000ff
        /*0184*/ 	.word	0x00000090
        /*0188*/ 	.short	0x0100
        /*018a*/ 	.byte	0x08
	.zero		1


	//   ....[16]....
        /*018c*/ 	.word	0x00000350
        /*0190*/ 	.word	0x000000ff
        /*0194*/ 	.word	0x00000040
        /*0198*/ 	.short	0x0100
        /*019a*/ 	.byte	0x08
	.zero		1


	//   ....[17]....
        /*019c*/ 	.word	0x00000360
        /*01a0*/ 	.word	0x000000ff
        /*01a4*/ 	.word	0x00000098
        /*01a8*/ 	.short	0x0100
        /*01aa*/ 	.byte	0x08
	.zero		1


	//   ....[18]....
        /*01ac*/ 	.word	0x00000370
        /*01b0*/ 	.word	0x000000ff
        /*01b4*/ 	.word	0x00000048
        /*01b8*/ 	.short	0x0100
        /*01ba*/ 	.byte	0x08
	.zero		1


	//   ....[19]....
        /*01bc*/ 	.word	0x00000380
        /*01c0*/ 	.word	0x000000ff
        /*01c4*/ 	.word	0x000000a0
        /*01c8*/ 	.short	0x0100
        /*01ca*/ 	.byte	0x08
	.zero		1


	//   ....[20]....
        /*01cc*/ 	.word	0x00000390
        /*01d0*/ 	.word	0x000000ff
        /*01d4*/ 	.word	0x00000050
        /*01d8*/ 	.short	0x0100
        /*01da*/ 	.byte	0x08
	.zero		1


	//   ....[21]....
        /*01dc*/ 	.word	0x000003a0
        /*01e0*/ 	.word	0x000000ff
        /*01e4*/ 	.word	0x000000a8
        /*01e8*/ 	.short	0x0100
        /*01ea*/ 	.byte	0x08
	.zero		1


	//   ....[22]....
        /*01ec*/ 	.word	0x00000810
        /*01f0*/ 	.word	0x000000ff
        /*01f4*/ 	.word	0x000000c0
        /*01f8*/ 	.short	0x0100
        /*01fa*/ 	.byte	0x06
	.zero		1


	//   ....[23]....
        /*01fc*/ 	.word	0x000008a0
        /*0200*/ 	.word	0x000000ff
        /*0204*/ 	.word	0x000000c8
        /*0208*/ 	.short	0x0100
        /*020a*/ 	.byte	0x06
	.zero		1


	//   ....[24]....
        /*020c*/ 	.word	0x000017e0
        /*0210*/ 	.word	0x00000003
        /*0214*/ 	.word	0x00000000
        /*0218*/ 	.short	0x010a
        /*021a*/ 	.byte	0x3f
	.zero		1


	//   ....[25]....
        /*021c*/ 	.word	0x00001840
        /*0220*/ 	.word	0x00000003
        /*0224*/ 	.word	0x00000000
        /*0228*/ 	.short	0x010a
        /*022a*/ 	.byte	0x3f
	.zero		1


	//   ....[26]....
        /*022c*/ 	.word	0x000024a0
        /*0230*/ 	.word	0x00000005
        /*0234*/ 	.word	0x00000000
        /*0238*/ 	.short	0x010a
        /*023a*/ 	.byte	0x3f
	.zero		1


	//   ....[27]....
        /*023c*/ 	.word	0x000024e0
        /*0240*/ 	.word	0x00000005
        /*0244*/ 	.word	0x00000000
        /*0248*/ 	.short	0x010a
        /*024a*/ 	.byte	0x3f
	.zero		1


	//   ....[28]....
        /*024c*/ 	.word	0x00003030
        /*0250*/ 	.word	0x00000005
        /*0254*/ 	.word	0x00000000
        /*0258*/ 	.short	0x0101
        /*025a*/ 	.byte	0x3f
	.zero		1


	//   ....[29]....
        /*025c*/ 	.word	0x00003220
        /*0260*/ 	.word	0x00000003
        /*0264*/ 	.word	0x00000000
        /*0268*/ 	.short	0x0101
        /*026a*/ 	.byte	0x3f
	.zero		1


	//   ....[30]....
        /*026c*/ 	.word	0x00009ab0
        /*0270*/ 	.word	0x00000017
        /*0274*/ 	.word	0x00000058
        /*0278*/ 	.short	0x010a
        /*027a*/ 	.byte	0x3f
	.zero		1


	//   ....[31]....
        /*027c*/ 	.word	0x00009e30
        /*0280*/ 	.word	0x00000006
        /*0284*/ 	.word	0x000000c8
        /*0288*/ 	.short	0x0101
        /*028a*/ 	.byte	0x3f
	.zero		1


	//   ....[32]....
        /*028c*/ 	.word	0x0000a580
        /*0290*/ 	.word	0x00000007
        /*0294*/ 	.word	0x00000000
        /*0298*/ 	.short	0x010a
        /*029a*/ 	.byte	0x3f
	.zero		1


	//   ....[33]....
        /*029c*/ 	.word	0x0000a600
        /*02a0*/ 	.word	0x00000006
        /*02a4*/ 	.word	0x00000000
        /*02a8*/ 	.short	0x010a
        /*02aa*/ 	.byte	0x3f
	.zero		1


	//   ....[34]....
        /*02ac*/ 	.word	0x0000a690
        /*02b0*/ 	.word	0x00000007
        /*02b4*/ 	.word	0x00000000
        /*02b8*/ 	.short	0x010a
        /*02ba*/ 	.byte	0x3f
	.zero		1


	//   ....[35]....
        /*02bc*/ 	.word	0x0000a720
        /*02c0*/ 	.word	0x00000006
        /*02c4*/ 	.word	0x00000000
        /*02c8*/ 	.short	0x010a
        /*02ca*/ 	.byte	0x3f
	.zero		1


	//   ....[36]....
        /*02cc*/ 	.word	0x0000a7b0
        /*02d0*/ 	.word	0x00000007
        /*02d4*/ 	.word	0x00000000
        /*02d8*/ 	.short	0x010a
        /*02da*/ 	.byte	0x3f
	.zero		1


	//   ....[37]....
        /*02dc*/ 	.word	0x0000a840
        /*02e0*/ 	.word	0x00000006
        /*02e4*/ 	.word	0x00000000
        /*02e8*/ 	.short	0x010a
        /*02ea*/ 	.byte	0x3f
	.zero		1


	//   ....[38]....
        /*02ec*/ 	.word	0x0000a8d0
        /*02f0*/ 	.word	0x00000007
        /*02f4*/ 	.word	0x00000000
        /*02f8*/ 	.short	0x010a
        /*02fa*/ 	.byte	0x3f
	.zero		1


	//   ....[39]....
        /*02fc*/ 	.word	0x0000a960
        /*0300*/ 	.word	0x00000006
        /*0304*/ 	.word	0x00000000
        /*0308*/ 	.short	0x010a
        /*030a*/ 	.byte	0x3f
	.zero		1


	//   ....[40]....
        /*030c*/ 	.word	0x0000a9f0
        /*0310*/ 	.word	0x00000007
        /*0314*/ 	.word	0x00000000
        /*0318*/ 	.short	0x010a
        /*031a*/ 	.byte	0x3f
	.zero		1


	//   ....[41]....
        /*031c*/ 	.word	0x0000aa80
        /*0320*/ 	.word	0x00000006
        /*0324*/ 	.word	0x00000000
        /*0328*/ 	.short	0x010a
        /*032a*/ 	.byte	0x3f
	.zero		1


	//   ....[42]....
        /*032c*/ 	.word	0x0000ab10
        /*0330*/ 	.word	0x00000005
        /*0334*/ 	.word	0x00000000
        /*0338*/ 	.short	0x010a
        /*033a*/ 	.byte	0x3f
	.zero		1


	//   ....[43]....
        /*033c*/ 	.word	0x0000ab70
        /*0340*/ 	.word	0x00000003
        /*0344*/ 	.word	0x00000000
        /*0348*/ 	.short	0x010a
        /*034a*/ 	.byte	0x3f
	.zero		1


	//   ....[44]....
        /*034c*/ 	.word	0x0000abc0
        /*0350*/ 	.word	0x00000005
        /*0354*/ 	.word	0x00000000
        /*0358*/ 	.short	0x010a
        /*035a*/ 	.byte	0x3f
	.zero		1


	//   ....[45]....
        /*035c*/ 	.word	0x0000ac90
        /*0360*/ 	.word	0x00000017
        /*0364*/ 	.word	0x00000058
        /*0368*/ 	.short	0x010a
        /*036a*/ 	.byte	0x3f
	.zero		1


	//   ....[46]....
        /*036c*/ 	.word	0x0000ad60
        /*0370*/ 	.word	0x00000007
        /*0374*/ 	.word	0x00000000
        /*0378*/ 	.short	0x010a
        /*037a*/ 	.byte	0x3f
	.zero		1


	//   ....[47]....
        /*037c*/ 	.word	0x0000adb0
        /*0380*/ 	.word	0x00000006
        /*0384*/ 	.word	0x00000000
        /*0388*/ 	.short	0x010a
        /*038a*/ 	.byte	0x3f
	.zero		1


	//   ....[48]....
        /*038c*/ 	.word	0x0000ae00
        /*0390*/ 	.word	0x00000007
        /*0394*/ 	.word	0x00000000
        /*0398*/ 	.short	0x010a
        /*039a*/ 	.byte	0x3f
	.zero		1


	//   ....[49]....
        /*039c*/ 	.word	0x0000ae50
        /*03a0*/ 	.word	0x00000006
        /*03a4*/ 	.word	0x00000000
        /*03a8*/ 	.short	0x010a
        /*03aa*/ 	.byte	0x3f
	.zero		1


	//   ....[50]....
        /*03ac*/ 	.word	0x0000aea0
        /*03b0*/ 	.word	0x00000007
        /*03b4*/ 	.word	0x00000000
        /*03b8*/ 	.short	0x010a
        /*03ba*/ 	.byte	0x3f
	.zero		1


	//   ....[51]....
        /*03bc*/ 	.word	0x0000aef0
        /*03c0*/ 	.word	0x00000006
        /*03c4*/ 	.word	0x00000000
        /*03c8*/ 	.short	0x010a
        /*03ca*/ 	.byte	0x3f
	.zero		1


	//   ....[52]....
        /*03cc*/ 	.word	0x0000af40
        /*03d0*/ 	.word	0x00000007
        /*03d4*/ 	.word	0x00000000
        /*03d8*/ 	.short	0x010a
        /*03da*/ 	.byte	0x3f
	.zero		1


	//   ....[53]....
        /*03dc*/ 	.word	0x0000af90
        /*03e0*/ 	.word	0x00000006
        /*03e4*/ 	.word	0x00000000
        /*03e8*/ 	.short	0x010a
        /*03ea*/ 	.byte	0x3f
	.zero		1


	//   ....[54]....
        /*03ec*/ 	.word	0x0000afe0
        /*03f0*/ 	.word	0x00000007
        /*03f4*/ 	.word	0x00000000
        /*03f8*/ 	.short	0x010a
        /*03fa*/ 	.byte	0x3f
	.zero		1


	//   ....[55]....
        /*03fc*/ 	.word	0x0000b030
        /*0400*/ 	.word	0x00000006
        /*0404*/ 	.word	0x00000000
        /*0408*/ 	.short	0x010a
        /*040a*/ 	.byte	0x3f
	.zero		1


	//----- nvinfo : EIATTR_NUM_MBARRIERS
	.align		4
.L_35:
        /*040c*/ 	.byte	0x03, 0x38
        /*040e*/ 	.short	0x0018


	//----- nvinfo : EIATTR_EXIT_INSTR_OFFSETS
	.align		4
        /*0410*/ 	.byte	0x04, 0x1c
        /*0412*/ 	.short	(.L_37 - .L_36)


	//   ....[0]....
.L_36:
        /*0414*/ 	.word	0x00000ae0


	//   ....[1]....
        /*0418*/ 	.word	0x00001300


	//   ....[2]....
        /*041c*/ 	.word	0x00009230


	//   ....[3]....
        /*0420*/ 	.word	0x00009790


	//   ....[4]....
        /*0424*/ 	.word	0x0000ab60


	//----- nvinfo : EIATTR_MAX_THREADS
	.align		4
.L_37:
        /*0428*/ 	.byte	0x04, 0x05
        /*042a*/ 	.short	(.L_39 - .L_38)
.L_38:
        /*042c*/ 	.word	0x00000180
        /*0430*/ 	.word	0x00000001
        /*0434*/ 	.word	0x00000001


	//----- nvinfo : EIATTR_CRS_STACK_SIZE
	.align		4
.L_39:
        /*0438*/ 	.byte	0x04, 0x1e
        /*043a*/ 	.short	(.L_41 - .L_40)
.L_40:
        /*043c*/ 	.word	0x00000000


	//----- nvinfo : EIATTR_CBANK_PARAM_SIZE
	.align		4
.L_41:
        /*0440*/ 	.byte	0x03, 0x19
        /*0442*/ 	.short	0x0470


	//----- nvinfo : EIATTR_PARAM_CBANK
	.align		4
        /*0444*/ 	.byte	0x04, 0x0a
        /*0446*/ 	.short	(.L_43 - .L_42)
	.align		4
.L_42:
        /*0448*/ 	.word	index@(.nv.constant0._ZN7cutlass13device_kernelINS_4gemm6kernel13GemmUniversalIN4cute5tupleIJiiiiEEENS1_10collective13CollectiveMmaINS1_34MainloopSm90TmaGmmaWarpSpecializedILi11ENS5_IJNS4_1CILi2EEENSA_ILi1EEESC_EEENS1_35KernelTmaWarpSpecializedCooperativeEEENS5_IJNSA_ILi192EEENSA_ILi112EEENSA_ILi64EEEEEEaNS5_IJlSC_lEEEaSK_NS4_8TiledMMAINS4_8MMA_AtomIJNS4_4SM904GMMA26MMA_64x16x32_S32S8S8_SS_TNEEEENS4_6LayoutISD_NS5_IJSC_NSA_ILi0EEESS_EEEEENS5_IJNS4_10UnderscoreESV_SV_EEEEENS4_13SM90_TMA_LOADENS4_14ComposedLayoutINS4_7SwizzleILi2ELi4ELi3EEENS4_18smem_ptr_flag_bitsILi8EEENSR_INS5_IJNSA_ILi8EEESI_EEENS5_IJSI_SC_EEEEEEEvNS4_8identityENS4_23SM90_TMA_LOAD_MULTICASTES18_vS19_EENS_8epilogue10collective6detail29Sm90TmaWarpSpecializedAdapterINS1D_15DefaultEpilogueIaSK_SK_NS1C_6thread17LinearCombinationIaLi1EiiLNS1H_9ScaleType4KindE0ELNS_15FloatRoundStyleE2EaEENS1_15EpilogueDefaultEEEEEvvEEEEvNT_6ParamsE)
        /*044c*/ 	.short	0x0210
        /*044e*/ 	.short	0x0470


	//----- nvinfo : EIATTR_SW_WAR
	.align		4
.L_43:
        /*0450*/ 	.byte	0x04, 0x36
        /*0452*/ 	.short	(.L_45 - .L_44)
.L_44:
        /*0454*/ 	.word	0x00000008
.L_45:


//--------------------- .nv.callgraph             --------------------------
	.section	.nv.callgraph,"",@"SHT_CUDA_CALLGRAPH"
	.align	4
	.sectionentsize	8
	.align		4
        /*0000*/ 	.word	0x00000000
	.align		4
        /*0004*/ 	.word	0xffffffff
	.align		4
        /*0008*/ 	.word	index@(_ZN7cutlass13device_kernelINS_4gemm6kernel13GemmUniversalIN4cute5tupleIJiiiiEEENS1_10collective13CollectiveMmaINS1_34MainloopSm90TmaGmmaWarpSpecializedILi11ENS5_IJNS4_1CILi2EEENSA_ILi1EEESC_EEENS1_35KernelTmaWarpSpecializedCooperativeEEENS5_IJNSA_ILi192EEENSA_ILi112EEENSA_ILi64EEEEEEaNS5_IJlSC_lEEEaSK_NS4_8TiledMMAINS4_8MMA_AtomIJNS4_4SM904GMMA26MMA_64x16x32_S32S8S8_SS_TNEEEENS4_6LayoutISD_NS5_IJSC_NSA_ILi0EEESS_EEEEENS5_IJNS4_10UnderscoreESV_SV_EEEEENS4_13SM90_TMA_LOADENS4_14ComposedLayoutINS4_7SwizzleILi2ELi4ELi3EEENS4_18smem_ptr_flag_bitsILi8EEENSR_INS5_IJNSA_ILi8EEESI_EEENS5_IJSI_SC_EEEEEEEvNS4_8identityENS4_23SM90_TMA_LOAD_MULTICASTES18_vS19_EENS_8epilogue10collective6detail29Sm90TmaWarpSpecializedAdapterINS1D_15DefaultEpilogueIaSK_SK_NS1C_6thread17LinearCombinationIaLi1EiiLNS1H_9ScaleType4KindE0ELNS_15FloatRoundStyleE2EaEENS1_15EpilogueDefaultEEEEEvvEEEEvNT_6ParamsE)
	.align		4
        /*000c*/ 	.word	index@(__assertfail)
	.align		4
        /*0010*/ 	.word	0x00000000
	.align		4
        /*0014*/ 	.word	0xfffffffe
	.align		4
        /*0018*/ 	.word	0x00000000
	.align		4
        /*001c*/ 	.word	0xfffffffd
	.align		4
        /*0020*/ 	.word	0x00000000
	.align		4
        /*0024*/ 	.word	0xfffffffc


//--------------------- .nv.constant4             --------------------------
	.section	.nv.constant4,"a",@progbits
	.align	8
	.align		8
.nv.constant4:
        /*0000*/ 	.dword	__assertfail
	.align		8
        /*0008*/ 	.dword	__unnamed_1
	.align		8
        /*0010*/ 	.dword	_ZN40_INTERNAL_64fd4485_4_k_cu_02221ea0_120234cuda3std3__45__cpo5beginE
	.align		8
        /*0018*/ 	.dword	_ZN40_INTERNAL_64fd4485_4_k_cu_02221ea0_120234cuda3std3__45__cpo3endE
	.align		8
        /*0020*/ 	.dword	_ZN40_INTERNAL_64fd4485_4_k_cu_02221ea0_120234cuda3std3__45__cpo6cbeginE
	.align		8
        /*0028*/ 	.dword	_ZN40_INTERNAL_64fd4485_4_k_cu_02221ea0_120234cuda3std3__45__cpo4cendE
	.align		8
        /*0030*/ 	.dword	_ZN40_INTERNAL_64fd4485_4_k_cu_02221ea0_120234cuda3std3__442_GLOBAL__N__64fd4485_4_k_cu_02221ea0_120236ignoreE
	.align		8
        /*0038*/ 	.dword	_ZN40_INTERNAL_64fd4485_4_k_cu_02221ea0_120234cuda3std3__419piecewise_constructE
	.align		8
        /*0040*/ 	.dword	_ZN40_INTERNAL_64fd4485_4_k_cu_02221ea0_120234cuda3std3__48in_placeE
	.align		8
        /*0048*/ 	.dword	_ZN40_INTERNAL_64fd4485_4_k_cu_02221ea0_120234cuda3std6ranges3__45__cpo4swapE
	.align		8
        /*0050*/ 	.dword	_ZN40_INTERNAL_64fd4485_4_k_cu_02221ea0_120234cuda3std6ranges3__45__cpo9iter_moveE
	.align		8
        /*0058*/ 	.dword	_ZN40_INTERNAL_64fd4485_4_k_cu_02221ea0_120234cute7productE
	.align		8
        /*0060*/ 	.dword	_ZN40_INTERNAL_64fd4485_4_k_cu_02221ea0_120234cute1_E
	.align		8
        /*0068*/ 	.dword	$str$22
	.align		8
        /*0070*/ 	.dword	$str$23


//--------------------- .text._ZN7cutlass13device_kernelINS_4gemm6kernel13GemmUniversalIN4cute5tupleIJiiiiEEENS1_10collective13CollectiveMmaINS1_34MainloopSm90TmaGmmaWarpSpecializedILi11ENS5_IJNS4_1CILi2EEENSA_ILi1EEESC_EEENS1_35KernelTmaWarpSpecializedCooperativeEEENS5_IJNSA_ILi192EEENSA_ILi112EEENSA_ILi64EEEEEEaNS5_IJlSC_lEEEaSK_NS4_8TiledMMAINS4_8MMA_AtomIJNS4_4SM904GMMA26MMA_64x16x32_S32S8S8_SS_TNEEEENS4_6LayoutISD_NS5_IJSC_NSA_ILi0EEESS_EEEEENS5_IJNS4_10UnderscoreESV_SV_EEEEENS4_13SM90_TMA_LOADENS4_14ComposedLayoutINS4_7SwizzleILi2ELi4ELi3EEENS4_18smem_ptr_flag_bitsILi8EEENSR_INS5_IJNSA_ILi8EEESI_EEENS5_IJSI_SC_EEEEEEEvNS4_8identityENS4_23SM90_TMA_LOAD_MULTICASTES18_vS19_EENS_8epilogue10collective6detail29Sm90TmaWarpSpecializedAdapterINS1D_15DefaultEpilogueIaSK_SK_NS1C_6thread17LinearCombinationIaLi1EiiLNS1H_9ScaleType4KindE0ELNS_15FloatRoundStyleE2EaEENS1_15EpilogueDefaultEEEEEvvEEEEvNT_6ParamsE --------------------------
	.section	.text._ZN7cutlass13device_kernelINS_4gemm6kernel13GemmUniversalIN4cute5tupleIJiiiiEEENS1_10collective13CollectiveMmaINS1_34MainloopSm90TmaGmmaWarpSpecializedILi11ENS5_IJNS4_1CILi2EEENSA_ILi1EEESC_EEENS1_35KernelTmaWarpSpecializedCooperativeEEENS5_IJNSA_ILi192EEENSA_ILi112EEENSA_ILi64EEEEEEaNS5_IJlSC_lEEEaSK_NS4_8TiledMMAINS4_8MMA_AtomIJNS4_4SM904GMMA26MMA_64x16x32_S32S8S8_SS_TNEEEENS4_6LayoutISD_NS5_IJSC_NSA_ILi0EEESS_EEEEENS5_IJNS4_10UnderscoreESV_SV_EEEEENS4_13SM90_TMA_LOADENS4_14ComposedLayoutINS4_7SwizzleILi2ELi4ELi3EEENS4_18smem_ptr_flag_bitsILi8EEENSR_INS5_IJNSA_ILi8EEESI_EEENS5_IJSI_SC_EEEEEEEvNS4_8identityENS4_23SM90_TMA_LOAD_MULTICASTES18_vS19_EENS_8epilogue10collective6detail29Sm90TmaWarpSpecializedAdapterINS1D_15DefaultEpilogueIaSK_SK_NS1C_6thread17LinearCombinationIaLi1EiiLNS1H_9ScaleType4KindE0ELNS_15FloatRoundStyleE2EaEENS1_15EpilogueDefaultEEEEEvvEEEEvNT_6ParamsE,"ax",@progbits
	.align	128
.text._ZN7cutlass13device_kernelINS_4gemm6kernel13GemmUniversalIN4cute5tupleIJiiiiEEENS1_10collective13CollectiveMmaINS1_34MainloopSm90TmaGmmaWarpSpecializedILi11ENS5_IJNS4_1CILi2EEENSA_ILi1EEESC_EEENS1_35KernelTmaWarpSpecializedCooperativeEEENS5_IJNSA_ILi192EEENSA_ILi112EEENSA_ILi64EEEEEEaNS5_IJlSC_lEEEaSK_NS4_8TiledMMAINS4_8MMA_AtomIJNS4_4SM904GMMA26MMA_64x16x32_S32S8S8_SS_TNEEEENS4_6LayoutISD_NS5_IJSC_NSA_ILi0EEESS_EEEEENS5_IJNS4_10UnderscoreESV_SV_EEEEENS4_13SM90_TMA_LOADENS4_14ComposedLayoutINS4_7SwizzleILi2ELi4ELi3EEENS4_18smem_ptr_flag_bitsILi8EEENSR_INS5_IJNSA_ILi8EEESI_EEENS5_IJSI_SC_EEEEEEEvNS4_8identityENS4_23SM90_TMA_LOAD_MULTICASTES18_vS19_EENS_8epilogue10collective6detail29Sm90TmaWarpSpecializedAdapterINS1D_15DefaultEpilogueIaSK_SK_NS1C_6thread17LinearCombinationIaLi1EiiLNS1H_9ScaleType4KindE0ELNS_15FloatRoundStyleE2EaEENS1_15EpilogueDefaultEEEEEvvEEEEvNT_6ParamsE:
        .type           _ZN7cutlass13device_kernelINS_4gemm6kernel13GemmUniversalIN4cute5tupleIJiiiiEEENS1_10collective13CollectiveMmaINS1_34MainloopSm90TmaGmmaWarpSpecializedILi11ENS5_IJNS4_1CILi2EEENSA_ILi1EEESC_EEENS1_35KernelTmaWarpSpecializedCooperativeEEENS5_IJNSA_ILi192EEENSA_ILi112EEENSA_ILi64EEEEEEaNS5_IJlSC_lEEEaSK_NS4_8TiledMMAINS4_8MMA_AtomIJNS4_4SM904GMMA26MMA_64x16x32_S32S8S8_SS_TNEEEENS4_6LayoutISD_NS5_IJSC_NSA_ILi0EEESS_EEEEENS5_IJNS4_10UnderscoreESV_SV_EEEEENS4_13SM90_TMA_LOADENS4_14ComposedLayoutINS4_7SwizzleILi2ELi4ELi3EEENS4_18smem_ptr_flag_bitsILi8EEENSR_INS5_IJNSA_ILi8EEESI_EEENS5_IJSI_SC_EEEEEEEvNS4_8identityENS4_23SM90_TMA_LOAD_MULTICASTES18_vS19_EENS_8epilogue10collective6detail29Sm90TmaWarpSpecializedAdapterINS1D_15DefaultEpilogueIaSK_SK_NS1C_6thread17LinearCombinationIaLi1EiiLNS1H_9ScaleType4KindE0ELNS_15FloatRoundStyleE2EaEENS1_15EpilogueDefaultEEEEEvvEEEEvNT_6ParamsE,@function
        .size           _ZN7cutlass13device_kernelINS_4gemm6kernel13GemmUniversalIN4cute5tupleIJiiiiEEENS1_10collective13CollectiveMmaINS1_34MainloopSm90TmaGmmaWarpSpecializedILi11ENS5_IJNS4_1CILi2EEENSA_ILi1EEESC_EEENS1_35KernelTmaWarpSpecializedCooperativeEEENS5_IJNSA_ILi192EEENSA_ILi112EEENSA_ILi64EEEEEEaNS5_IJlSC_lEEEaSK_NS4_8TiledMMAINS4_8MMA_AtomIJNS4_4SM904GMMA26MMA_64x16x32_S32S8S8_SS_TNEEEENS4_6LayoutISD_NS5_IJSC_NSA_ILi0EEESS_EEEEENS5_IJNS4_10UnderscoreESV_SV_EEEEENS4_13SM90_TMA_LOADENS4_14ComposedLayoutINS4_7SwizzleILi2ELi4ELi3EEENS4_18smem_ptr_flag_bitsILi8EEENSR_INS5_IJNSA_ILi8EEESI_EEENS5_IJSI_SC_EEEEEEEvNS4_8identityENS4_23SM90_TMA_LOAD_MULTICASTES18_vS19_EENS_8epilogue10collective6detail29Sm90TmaWarpSpecializedAdapterINS1D_15DefaultEpilogueIaSK_SK_NS1C_6thread17LinearCombinationIaLi1EiiLNS1H_9ScaleType4KindE0ELNS_15FloatRoundStyleE2EaEENS1_15EpilogueDefaultEEEEEvvEEEEvNT_6ParamsE,(.L_x_312 - _ZN7cutlass13device_kernelINS_4gemm6kernel13GemmUniversalIN4cute5tupleIJiiiiEEENS1_10collective13CollectiveMmaINS1_34MainloopSm90TmaGmmaWarpSpecializedILi11ENS5_IJNS4_1CILi2EEENSA_ILi1EEESC_EEENS1_35KernelTmaWarpSpecializedCooperativeEEENS5_IJNSA_ILi192EEENSA_ILi112EEENSA_ILi64EEEEEEaNS5_IJlSC_lEEEaSK_NS4_8TiledMMAINS4_8MMA_AtomIJNS4_4SM904GMMA26MMA_64x16x32_S32S8S8_SS_TNEEEENS4_6LayoutISD_NS5_IJSC_NSA_ILi0EEESS_EEEEENS5_IJNS4_10UnderscoreESV_SV_EEEEENS4_13SM90_TMA_LOADENS4_14ComposedLayoutINS4_7SwizzleILi2ELi4ELi3EEENS4_18smem_ptr_flag_bitsILi8EEENSR_INS5_IJNSA_ILi8EEESI_EEENS5_IJSI_SC_EEEEEEEvNS4_8identityENS4_23SM90_TMA_LOAD_MULTICASTES18_vS19_EENS_8epilogue10collective6detail29Sm90TmaWarpSpecializedAdapterINS1D_15DefaultEpilogueIaSK_SK_NS1C_6thread17LinearCombinationIaLi1EiiLNS1H_9ScaleType4KindE0ELNS_15FloatRoundStyleE2EaEENS1_15EpilogueDefaultEEEEEvvEEEEvNT_6ParamsE)
        .other          _ZN7cutlass13device_kernelINS_4gemm6kernel13GemmUniversalIN4cute5tupleIJiiiiEEENS1_10collective13CollectiveMmaINS1_34MainloopSm90TmaGmmaWarpSpecializedILi11ENS5_IJNS4_1CILi2EEENSA_ILi1EEESC_EEENS1_35KernelTmaWarpSpecializedCooperativeEEENS5_IJNSA_ILi192EEENSA_ILi112EEENSA_ILi64EEEEEEaNS5_IJlSC_lEEEaSK_NS4_8TiledMMAINS4_8MMA_AtomIJNS4_4SM904GMMA26MMA_64x16x32_S32S8S8_SS_TNEEEENS4_6LayoutISD_NS5_IJSC_NSA_ILi0EEESS_EEEEENS5_IJNS4_10UnderscoreESV_SV_EEEEENS4_13SM90_TMA_LOADENS4_14ComposedLayoutINS4_7SwizzleILi2ELi4ELi3EEENS4_18smem_ptr_flag_bitsILi8EEENSR_INS5_IJNSA_ILi8EEESI_EEENS5_IJSI_SC_EEEEEEEvNS4_8identityENS4_23SM90_TMA_LOAD_MULTICASTES18_vS19_EENS_8epilogue10collective6detail29Sm90TmaWarpSpecializedAdapterINS1D_15DefaultEpilogueIaSK_SK_NS1C_6thread17LinearCombinationIaLi1EiiLNS1H_9ScaleType4KindE0ELNS_15FloatRoundStyleE2EaEENS1_15EpilogueDefaultEEEEEvvEEEEvNT_6ParamsE,@"STO_CUDA_ENTRY STV_DEFAULT"
_ZN7cutlass13device_kernelINS_4gemm6kernel13GemmUniversalIN4cute5tupleIJiiiiEEENS1_10collective13CollectiveMmaINS1_34MainloopSm90TmaGmmaWarpSpecializedILi11ENS5_IJNS4_1CILi2EEENSA_ILi1EEESC_EEENS1_35KernelTmaWarpSpecializedCooperativeEEENS5_IJNSA_ILi192EEENSA_ILi112EEENSA_ILi64EEEEEEaNS5_IJlSC_lEEEaSK_NS4_8TiledMMAINS4_8MMA_AtomIJNS4_4SM904GMMA26MMA_64x16x32_S32S8S8_SS_TNEEEENS4_6LayoutISD_NS5_IJSC_NSA_ILi0EEESS_EEEEENS5_IJNS4_10UnderscoreESV_SV_EEEEENS4_13SM90_TMA_LOADENS4_14ComposedLayoutINS4_7SwizzleILi2ELi4ELi3EEENS4_18smem_ptr_flag_bitsILi8EEENSR_INS5_IJNSA_ILi8EEESI_EEENS5_IJSI_SC_EEEEEEEvNS4_8identityENS4_23SM90_TMA_LOAD_MULTICASTES18_vS19_EENS_8epilogue10collective6detail29Sm90TmaWarpSpecializedAdapterINS1D_15DefaultEpilogueIaSK_SK_NS1C_6thread17LinearCombinationIaLi1EiiLNS1H_9ScaleType4KindE0ELNS_15FloatRoundStyleE2EaEENS1_15EpilogueDefaultEEEEEvvEEEEvNT_6ParamsE:
[----:B------:R-:W0:Y:S01]  /*0000*/  LDC R1, c[0x0][0x28] ;  /* 0x00000a00ff017b82 */ /* 0x000e220000000800 */
[----:B------:R-:W1:Y:S01]  /*0010*/  S2R R143, SR_TID.X ;  /* 0x00000000008f7919 */ /* 0x000e620000002100 */
[----:B------:R-:W-:Y:S01]  /*0020*/  ELECT P0, URZ, PT ;  /* 0x00000000003f782f */ /* 0x000fe20003800000 */
[----:B------:R-:W-:Y:S01]  /*0030*/  BSSY B0, `(.L_x_0) ;  /* 0x000000f000007945 */ /* 0x000fe20003800000 */
[--C-:B-1----:R-:W-:Y:S02]  /*0040*/  SHF.R.U32.HI R0, RZ, 0x5, R143.reuse ;  /* 0x00000005ff007819 */ /* 0x102fe4000001168f */
[----:B------:R-:W-:-:S03]  /*0050*/  SHF.R.U32.HI R7, RZ, 0x7, R143 ;  /* 0x00000007ff077819 */ /* 0x000fc6000001168f */
[----:B------:R-:W1:Y:S04]  /*0060*/  SHFL.IDX PT, R3, R0, RZ, 0x1f ;  /* 0x00001fff00037589 */ /* 0x000e6800000e0000 */
[----:B------:R2:W3:Y:S01]  /*0070*/  SHFL.IDX PT, R2, R7, RZ, 0x1f ;  /* 0x00001fff07027589 */ /* 0x0004e200000e0000 */
[----:B-1----:R-:W-:-:S13]  /*0080*/  ISETP.NE.OR P0, PT, R3, RZ, !P0 ;  /* 0x000000ff0300720c */ /* 0x002fda0004705670 */
[----:B0-23--:R-:W-:Y:S05]  /*0090*/  @P0 BRA `(.L_x_1) ;  /* 0x0000000000200947 */ /* 0x00dfea0003800000 */
[----:B------:R-:W-:Y:S02]  /*00a0*/  ULDC.64 UR4, c[0x0][0x198] ;  /* 0x0000660000047ab9 */ /* 0x000fe40000000a00 */
[----:B------:R-:W-:Y:S02]  /*00b0*/  UIADD3 UR6, UP0, UR4, 0xf0, URZ ;  /* 0x000000f004067890 */ /* 0x000fe4000ff1e03f */
[----:B------:R-:W-:Y:S02]  /*00c0*/  UIADD3 UR4, UP1, UR4, 0x1f0, URZ ;  /* 0x000001f004047890 */ /* 0x000fe4000ff3e03f */
[----:B------:R-:W-:Y:S02]  /*00d0*/  UIADD3.X UR7, URZ, UR5, URZ, UP0, !UPT ;  /* 0x000000053f077290 */ /* 0x000fe400087fe43f */
[----:B------:R-:W-:-:S07]  /*00e0*/  UIADD3.X UR5, URZ, UR5, URZ, UP1, !UPT ;  /* 0x000000053f057290 */ /* 0x000fce0008ffe43f */
[----:B------:R0:W-:Y:S02]  /*00f0*/  UTMACCTL.PF [UR6] ;  /* 0x00000000060079b9 */ /* 0x0001e40008040000 */
[----:B------:R0:W-:Y:S02]  /*0100*/  UTMACCTL.PF [UR4] ;  /* 0x00000000040079b9 */ /* 0x0001e40008040000 */
[----:B0-----:R-:W-:Y:S01]  /*0110*/  NOP ;  /* 0x0000000000007918 */ /* 0x001fe20000000000 */
.L_x_1:
[----:B------:R-:W-:Y:S05]  /*0120*/  BSYNC B0 ;  /* 0x0000000000007941 */ /* 0x000fea0003800000 */
.L_x_0:
[----:B------:R-:W0:Y:S02]  /*0130*/  SHFL.IDX PT, R5, R0, RZ, 0x1f ;  /* 0x00001fff00057589 */ /* 0x000e2400000e0000 */
[----:B0-----:R-:W-:-:S13]  /*0140*/  ISETP.NE.AND P0, PT, R5, RZ, PT ;  /* 0x000000ff0500720c */ /* 0x001fda0003f05270 */
[----:B------:R-:W-:Y:S05]  /*0150*/  @P0 BRA `(.L_x_2) ;  /* 0x00000000009c0947 */ /* 0x000fea0003800000 */
[----:B------:R-:W-:Y:S01]  /*0160*/  ELECT P0, URZ, PT ;  /* 0x00000000003f782f */ /* 0x000fe20003800000 */
[----:B------:R-:W-:-:S12]  /*0170*/  BSSY B0, `(.L_x_2) ;  /* 0x0000025000007945 */ /* 0x000fd80003800000 */
[----:B------:R-:W-:Y:S05]  /*0180*/  @!P0 BRA `(.L_x_3) ;  /* 0x00000000008c8947 */ /* 0x000fea0003800000 */
[----:B------:R-:W0:Y:S01]  /*0190*/  S2UR UR8, SR_CgaCtaId ;  /* 0x00000000000879c3 */ /* 0x000e220000008800 */
[----:B------:R-:W-:Y:S01]  /*01a0*/  UMOV UR4, 0x400 ;  /* 0x0000040000047882 */ /* 0x000fe20000000000 */
[----:B------:R-:W-:Y:S01]  /*01b0*/  UMOV UR5, 0x1 ;  /* 0x0000000100057882 */ /* 0x000fe20000000000 */
[----:B------:R-:W-:Y:S02]  /*01c0*/  UMOV UR6, 0x4 ;  /* 0x0000000400067882 */ /* 0x000fe40000000000 */
[----:B------:R-:W-:-:S04]  /*01d0*/  UIADD3 UR6, -UR6, 0x100000, URZ ;  /* 0x0010000006067890 */ /* 0x000fc8000fffe13f */
[----:B------:R-:W-:Y:S02]  /*01e0*/  USHF.L.U32 UR7, UR6, 0xb, URZ ;  /* 0x0000000b06077899 */ /* 0x000fe4000800063f */
[----:B------:R-:W-:Y:S02]  /*01f0*/  USHF.L.U32 UR6, UR6, 0x1, URZ ;  /* 0x0000000106067899 */ /* 0x000fe4000800063f */
[----:B0-----:R-:W-:Y:S02]  /*0200*/  ULEA UR8, UR8, UR4, 0x18 ;  /* 0x0000000408087291 */ /* 0x001fe4000f8ec03f */
[----:B------:R-:W-:-:S04]  /*0210*/  UIADD3 UR4, -UR5, 0x100000, URZ ;  /* 0x0010000005047890 */ /* 0x000fc8000fffe13f */
[----:B------:R-:W-:Y:S02]  /*0220*/  USHF.L.U32 UR5, UR4, 0xb, URZ ;  /* 0x0000000b04057899 */ /* 0x000fe4000800063f */
[----:B------:R-:W-:Y:S01]  /*0230*/  USHF.L.U32 UR4, UR4, 0x1, URZ ;  /* 0x0000000104047899 */ /* 0x000fe2000800063f */
[----:B------:R-:W0:Y:S11]  /*0240*/  FENCE.VIEW.ASYNC.S ;  /* 0x00000000000073c6 */ /* 0x000e360000000000 */
[----:B0-----:R0:W1:Y:S01]  /*0250*/  SYNCS.EXCH.64 URZ, [UR8], UR4 ;  /* 0x00000004083f75b2 */ /* 0x0010620008000100 */
[----:B------:R0:W2:Y:S01]  /*0260*/  SYNCS.EXCH.64 URZ, [UR8+0x58], UR6 ;  /* 0x00005806083f75b2 */ /* 0x0000a20008000100 */
[----:B------:R0:W3:Y:S01]  /*0270*/  SYNCS.EXCH.64 URZ, [UR8+0x8], UR4 ;  /* 0x00000804083f75b2 */ /* 0x0000e20008000100 */
[----:B------:R0:W4:Y:S01]  /*0280*/  SYNCS.EXCH.64 URZ, [UR8+0x60], UR6 ;  /* 0x00006006083f75b2 */ /* 0x0001220008000100 */
[----:B------:R0:W0:Y:S01]  /*0290*/  SYNCS.EXCH.64 URZ, [UR8+0x10], UR4 ;  /* 0x00001004083f75b2 */ /* 0x0000220008000100 */
        /* <DEDUP_REMOVED lines=17> */
[----:B------:R-:W-:Y:S01]  /*03b0*/  NOP ;  /* 0x0000000000007918 */ /* 0x000fe20000000000 */
.L_x_3:
[----:B0-----:R-:W-:Y:S05]  /*03c0*/  BSYNC B0 ;  /* 0x0000000000007941 */ /* 0x001fea0003800000 */
.L_x_2:
[----:B------:R-:W-:Y:S01]  /*03d0*/  SHF.R.S32.HI R4, RZ, 0x1f, R143 ;  /* 0x0000001fff047819 */ /* 0x000fe2000001148f */
[----:B------:R-:W0:Y:S01]  /*03e0*/  SHFL.IDX PT, R0, R0, RZ, 0x1f ;  /* 0x00001fff00007589 */ /* 0x000e2200000e0000 */
[----:B------:R-:W5:Y:S01]  /*03f0*/  S2UR UR8, SR_CTAID.X ;  /* 0x00000000000879c3 */ /* 0x000f620000002500 */
[----:B------:R-:W-:Y:S02]  /*0400*/  ELECT P0, URZ, PT ;  /* 0x00000000003f782f */ /* 0x000fe40003800000 */
[----:B------:R-:W-:Y:S01]  /*0410*/  LEA.HI R4, R4, R143, RZ, 0x7 ;  /* 0x0000008f04047211 */ /* 0x000fe200078f38ff */
[----:B------:R-:W-:Y:S01]  /*0420*/  ULDC UR4, c[0x0][0x150] ;  /* 0x0000540000047ab9 */ /* 0x000fe20000000800 */
[----:B------:R-:W-:Y:S01]  /*0430*/  SHF.R.S32.HI R6, RZ, 0x1f, R5 ;  /* 0x0000001fff067819 */ /* 0x000fe20000011405 */
[----:B------:R-:W-:Y:S01]  /*0440*/  NOP ;  /* 0x0000000000007918 */ /* 0x000fe20000000000 */
[----:B------:R-:W-:Y:S01]  /*0450*/  LOP3.LUT R4, R4, 0xffffff80, RZ, 0xc0, !PT ;  /* 0xffffff8004047812 */ /* 0x000fe200078ec0ff */
[----:B------:R-:W-:Y:S01]  /*0460*/  IMAD.MOV.U32 R19, RZ, RZ, 0x1 ;  /* 0x00000001ff137424 */ /* 0x000fe200078e00ff */
[----:B------:R-:W-:Y:S01]  /*0470*/  LEA.HI R6, R6, R5, RZ, 0x2 ;  /* 0x0000000506067211 */ /* 0x000fe200078f10ff */
[----:B------:R-:W1:Y:S01]  /*0480*/  LDC R12, c[0x0][0x144] ;  /* 0x00005100ff0c7b82 */ /* 0x000e620000000800 */
[----:B------:R-:W-:Y:S01]  /*0490*/  NOP ;  /* 0x0000000000007918 */ /* 0x000fe20000000000 */
[----:B------:R-:W-:Y:S01]  /*04a0*/  IMAD.IADD R8, R143, 0x1, -R4 ;  /* 0x000000018f087824 */ /* 0x000fe200078e0a04 */
[----:B------:R-:W-:Y:S01]  /*04b0*/  LOP3.LUT R6, R6, 0x3ffffffc, RZ, 0xc0, !PT ;  /* 0x3ffffffc06067812 */ /* 0x000fe200078ec0ff */
[----:B------:R-:W2:Y:S01]  /*04c0*/  S2R R4, SR_CTAID.Y ;  /* 0x0000000000047919 */ /* 0x000ea20000002600 */
[----:B------:R-:W-:-:S02]  /*04d0*/  ISETP.NE.AND P3, PT, R2, RZ, PT ;  /* 0x000000ff0200720c */ /* 0x000fc40003f65270 */
[----:B------:R-:W-:Y:S01]  /*04e0*/  SHF.R.S32.HI R9, RZ, 0x1f, R8 ;  /* 0x0000001fff097819 */ /* 0x000fe20000011408 */
[----:B------:R-:W-:Y:S01]  /*04f0*/  IMAD.IADD R6, R5, 0x1, -R6 ;  /* 0x0000000105067824 */ /* 0x000fe200078e0a06 */
[----:B------:R-:W3:Y:S02]  /*0500*/  LDC R14, c[0x0][0x140] ;  /* 0x00005000ff0e7b82 */ /* 0x000ee40000000800 */
[----:B------:R-:W-:Y:S02]  /*0510*/  LEA.HI R9, R9, R8, RZ, 0x3 ;  /* 0x0000000809097211 */ /* 0x000fe400078f18ff */
[----:B0-----:R-:W-:Y:S02]  /*0520*/  ISETP.NE.OR P0, PT, R0, RZ, !P0 ;  /* 0x000000ff0000720c */ /* 0x001fe40004705670 */
[--C-:B------:R-:W-:Y:S02]  /*0530*/  SHF.R.S32.HI R0, RZ, 0x3, R9.reuse ;  /* 0x00000003ff007819 */ /* 0x100fe40000011409 */
[----:B------:R-:W-:-:S02]  /*0540*/  SHF.R.S32.HI R9, RZ, 0x1f, R9 ;  /* 0x0000001fff097819 */ /* 0x000fc40000011409 */
[----:B-----5:R-:W-:Y:S02]  /*0550*/  I2FP.F32.U32 R10, UR8 ;  /* 0x00000008000a7c45 */ /* 0x020fe40008201000 */
[----:B------:R-:W-:-:S03]  /*0560*/  LEA.HI R9, R9, R0, RZ, 0x2 ;  /* 0x0000000009097211 */ /* 0x000fc600078f10ff */
[----:B------:R-:W-:Y:S01]  /*0570*/  FMUL R10, R10, UR4 ;  /* 0x000000040a0a7c20 */ /* 0x000fe20008400000 */
[----:B------:R-:W-:Y:S01]  /*0580*/  LOP3.LUT R9, R9, 0xfffffffc, RZ, 0xc0, !PT ;  /* 0xfffffffc09097812 */ /* 0x000fe200078ec0ff */
[----:B------:R-:W-:Y:S01]  /*0590*/  VOTEU.ALL UP0, P0 ;  /* 0x00000000003f7886 */ /* 0x000fe20000000000 */
[----:B------:R-:W-:Y:S01]  /*05a0*/  ULDC UR4, c[0x0][0x154] ;  /* 0x0000550000047ab9 */ /* 0x000fe20000000800 */
[----:B------:R-:W-:Y:S02]  /*05b0*/  VOTEU.ALL UP1, P0 ;  /* 0x00000000003f7886 */ /* 0x000fe40000020000 */
[----:B------:R-:W0:Y:S01]  /*05c0*/  F2I.U32.TRUNC.NTZ R10, R10 ;  /* 0x0000000a000a7305 */ /* 0x000e22000020f000 */
[----:B------:R-:W-:Y:S01]  /*05d0*/  IMAD.IADD R9, R0, 0x1, -R9 ;  /* 0x0000000100097824 */ /* 0x000fe200078e0a09 */
[----:B------:R-:W5:Y:S01]  /*05e0*/  @!UP0 S2UR UR7, SR_CgaCtaId ;  /* 0x00000000000789c3 */ /* 0x000f620000008800 */
[----:B------:R-:W-:Y:S01]  /*05f0*/  SHF.R.S32.HI R0, RZ, 0x1f, R3 ;  /* 0x0000001fff007819 */ /* 0x000fe20000011403 */
[----:B------:R-:W-:Y:S01]  /*0600*/  @!UP0 UMOV UR6, 0x400 ;  /* 0x0000040000068882 */ /* 0x000fe20000000000 */
[----:B------:R-:W-:Y:S01]  /*0610*/  IMAD R22, R6, 0x4, R9 ;  /* 0x0000000406167824 */ /* 0x000fe200078e0209 */
[----:B--2---:R-:W-:-:S02]  /*0620*/  I2FP.F32.U32 R13, R4 ;  /* 0x00000004000d7245 */ /* 0x004fc40000201000 */
[----:B------:R-:W-:Y:S02]  /*0630*/  LEA.HI R0, R0, R3, RZ, 0x2 ;  /* 0x0000000300007211 */ /* 0x000fe400078f10ff */
[----:B------:R-:W-:Y:S01]  /*0640*/  LEA.HI R6, R22, R22, RZ, 0x1 ;  /* 0x0000001616067211 */ /* 0x000fe200078f08ff */
[----:B------:R-:W-:Y:S01]  /*0650*/  FMUL R13, R13, UR4 ;  /* 0x000000040d0d7c20 */ /* 0x000fe20008400000 */
[----:B------:R-:W2:Y:S01]  /*0660*/  LDC R9, c[0x0][0x148] ;  /* 0x00005200ff097b82 */ /* 0x000ea20000000800 */
[----:B------:R-:W-:Y:S01]  /*0670*/  LOP3.LUT R0, R0, 0xfffffffc, RZ, 0xc0, !PT ;  /* 0xfffffffc00007812 */ /* 0x000fe200078ec0ff */
[----:B------:R-:W-:Y:S01]  /*0680*/  UMOV UR4, 0x20 ;  /* 0x0000002000047882 */ /* 0x000fe20000000000 */
[----:B------:R-:W-:Y:S01]  /*0690*/  LOP3.LUT R11, R6, 0xfffffffe, RZ, 0xc0, !PT ;  /* 0xfffffffe060b7812 */ /* 0x000fe200078ec0ff */
[----:B0-----:R-:W-:Y:S01]  /*06a0*/  IMAD.MOV R15, RZ, RZ, -R10 ;  /* 0x000000ffff0f7224 */ /* 0x001fe200078e0a0a */
[----:B------:R-:W0:Y:S01]  /*06b0*/  F2I.U32.TRUNC.NTZ R13, R13 ;  /* 0x0000000d000d7305 */ /* 0x000e22000020f000 */
[----:B------:R-:W-:Y:S01]  /*06c0*/  IMAD.IADD R3, R3, 0x1, -R0 ;  /* 0x0000000103037824 */ /* 0x000fe200078e0a00 */
[----:B------:R-:W-:-:S04]  /*06d0*/  @!UP0 UIADD3 UR4, -UR4, 0x100000, URZ ;  /* 0x0010000004048890 */ /* 0x000fc8000fffe13f */
[----:B------:R-:W-:Y:S02]  /*06e0*/  @!UP0 USHF.L.U32 UR5, UR4, 0xb, URZ ;  /* 0x0000000b04058899 */ /* 0x000fe4000800063f */
[----:B------:R-:W-:Y:S01]  /*06f0*/  @!UP0 USHF.L.U32 UR4, UR4, 0x1, URZ ;  /* 0x0000000104048899 */ /* 0x000fe2000800063f */
[----:B-1----:R-:W-:Y:S01]  /*0700*/  IMAD R6, R12, R15, UR8 ;  /* 0x000000080c067e24 */ /* 0x002fe2000f8e020f */
[----:B---3--:R-:W-:Y:S01]  /*0710*/  ISETP.EQ.U32.AND P2, PT, R14, 0x1, PT ;  /* 0x000000010e00780c */ /* 0x008fe20003f42070 */
[----:B------:R-:W-:Y:S01]  /*0720*/  IMAD.IADD R11, R22, 0x1, -R11 ;  /* 0x00000001160b7824 */ /* 0x000fe200078e0a0b */
[----:B------:R-:W-:Y:S01]  /*0730*/  ISETP.NE.AND P1, PT, R3, 0x3, PT ;  /* 0x000000030300780c */ /* 0x000fe20003f25270 */
[----:B-----5:R-:W-:-:S03]  /*0740*/  @!UP0 ULEA UR6, UR7, UR6, 0x18 ;  /* 0x0000000607068291 */ /* 0x020fc6000f8ec03f */
[----:B------:R-:W-:Y:S01]  /*0750*/  ISETP.NE.AND P4, PT, R11, R6, PT ;  /* 0x000000060b00720c */ /* 0x000fe20003f85270 */
[----:B------:R-:W-:Y:S01]  /*0760*/  IMAD.SHL.U32 R11, R22, 0x4, RZ ;  /* 0x00000004160b7824 */ /* 0x000fe200078e00ff */
[----:B------:R-:W-:Y:S01]  /*0770*/  VOTEU.ALL UP0, P0 ;  /* 0x00000000003f7886 */ /* 0x000fe20000000000 */
[----:B------:R-:W-:Y:S01]  /*0780*/  LOP3.LUT P0, RZ, R8, 0x7, RZ, 0xc0, !PT ;  /* 0x0000000708ff7812 */ /* 0x000fe2000780c0ff */
[----:B------:R-:W-:Y:S01]  /*0790*/  VIADD R8, R2, 0xffffffff ;  /* 0xffffffff02087836 */ /* 0x000fe20000000000 */
[----:B------:R-:W-:Y:S01]  /*07a0*/  ISETP.EQ.OR P1, PT, R3, RZ, !P1 ;  /* 0x000000ff0300720c */ /* 0x000fe20004f22670 */
[----:B0-----:R-:W-:Y:S01]  /*07b0*/  IMAD.MOV R24, RZ, RZ, -R13 ;  /* 0x000000ffff187224 */ /* 0x001fe200078e0a0d */
[----:B------:R-:W-:Y:S02]  /*07c0*/  LOP3.LUT R22, R22, 0xc, R11, 0x78, !PT ;  /* 0x0000000c16167812 */ /* 0x000fe400078e780b */
[----:B------:R-:W-:Y:S01]  /*07d0*/  ISETP.EQ.AND P1, PT, R2, RZ, P1 ;  /* 0x000000ff0200720c */ /* 0x000fe20000f22270 */
[----:B--2---:R-:W-:Y:S01]  /*07e0*/  IMAD R11, R9, R24, R4 ;  /* 0x00000018090b7224 */ /* 0x004fe200078e0204 */
[C---:B------:R-:W-:Y:S01]  /*07f0*/  ISETP.LT.U32.AND P0, PT, R22.reuse, 0x2, !P0 ;  /* 0x000000021600780c */ /* 0x040fe20004701070 */
[----:B------:R-:W0:Y:S02]  /*0800*/  FENCE.VIEW.ASYNC.S ;  /* 0x00000000000073c6 */ /* 0x000e240000000000 */
[----:B0-----:R0:W1:Y:S01]  /*0810*/  @!UP0 SYNCS.EXCH.64 URZ, [UR6+0xc0], UR4 ;  /* 0x0000c004063f85b2 */ /* 0x0010620008000100 */
[----:B------:R-:W-:-:S02]  /*0820*/  @P4 LEA.HI R0, R22, R22, RZ, 0x1 ;  /* 0x0000001616004211 */ /* 0x000fc400078f08ff */
[----:B------:R-:W-:Y:S02]  /*0830*/  ISETP.GE.U32.AND P6, PT, R8, 0x2, PT ;  /* 0x000000020800780c */ /* 0x000fe40003fc6070 */
[----:B------:R-:W-:Y:S02]  /*0840*/  @P4 SHF.R.S32.HI R0, RZ, 0x1, R0 ;  /* 0x00000001ff004819 */ /* 0x000fe40000011400 */
[----:B------:R-:W-:Y:S02]  /*0850*/  SEL R18, RZ, 0x1, !P1 ;  /* 0x00000001ff127807 */ /* 0x000fe40004800000 */
[----:B------:R-:W-:Y:S02]  /*0860*/  @P4 ISETP.NE.AND P5, PT, R0, R11, PT ;  /* 0x0000000b0000420c */ /* 0x000fe40003fa5270 */
[----:B------:R-:W-:Y:S02]  /*0870*/  SEL R0, RZ, 0x1, !P0 ;  /* 0x00000001ff007807 */ /* 0x000fe40004000000 */
[----:B------:R-:W-:-:S02]  /*0880*/  @P4 SEL R19, RZ, 0x1, P5 ;  /* 0x00000001ff134807 */ /* 0x000fc40002800000 */
[----:B------:R-:W-:Y:S01]  /*0890*/  SEL R18, R18, 0x2, P6 ;  /* 0x0000000212127807 */ /* 0x000fe20003000000 */
[----:B------:R0:W2:Y:S01]  /*08a0*/  @!UP1 SYNCS.EXCH.64 URZ, [UR6+0xc8], UR4 ;  /* 0x0000c804063f95b2 */ /* 0x0000a20008000100 */
[----:B------:R-:W-:Y:S01]  /*08b0*/  LOP3.LUT R19, R19, R0, RZ, 0xc0, !PT ;  /* 0x0000000013137212 */ /* 0x000fe200078ec0ff */
[----:B------:R-:W-:Y:S01]  /*08c0*/  NOP ;  /* 0x0000000000007918 */ /* 0x000fe20000000000 */
[----:B------:R-:W-:Y:S01]  /*08d0*/  LOP3.LUT R0, R143, 0x7f, RZ, 0xc0, !PT ;  /* 0x0000007f8f007812 */ /* 0x000fe200078ec0ff */
[----:B------:R-:W-:Y:S06]  /*08e0*/  @!P2 BRA `(.L_x_4) ;  /* 0x000000000008a947 */ /* 0x000fec0003800000 */
[----:B-12-4-:R-:W-:Y:S01]  /*08f0*/  UCGABAR_ARV ;  /* 0x00000000000079c7 */ /* 0x016fe20008000000 */
[----:B------:R-:W-:Y:S05]  /*0900*/  BRA `(.L_x_5) ;  /* 0x0000000000047947 */ /* 0x000fea0003800000 */
.L_x_4:
[----:B-12-4-:R-:W-:Y:S01]  /*0910*/  NOP ;  /* 0x0000000000007918 */ /* 0x016fe20000000000 */
.L_x_5:
[----:B------:R-:W1:Y:S01]  /*0920*/  LDC R2, c[0x0][0x65c] ;  /* 0x00019700ff027b82 */ /* 0x000e620000000800 */
[----:B------:R-:W-:Y:S02]  /*0930*/  IMAD.U32 R10, RZ, RZ, UR8 ;  /* 0x00000008ff0a7e24 */ /* 0x000fe4000f8e00ff */
[----:B------:R-:W-:Y:S01]  /*0940*/  IMAD.MOV.U32 R11, RZ, RZ, RZ ;  /* 0x000000ffff0b7224 */ /* 0x000fe200078e00ff */
[----:B-1----:R-:W-:-:S04]  /*0950*/  ISETP.NE.AND P1, PT, R2, 0x1, PT ;  /* 0x000000010200780c */ /* 0x002fc80003f25270 */
[----:B------:R-:W-:-:S09]  /*0960*/  P2R R5, PR, RZ, 0x2 ;  /* 0x00000002ff057803 */ /* 0x000fd20000000000 */
[----:B------:R-:W1:Y:S01]  /*0970*/  @P1 LDC R17, c[0x0][0x10] ;  /* 0x00000400ff111b82 */ /* 0x000e620000000800 */
[----:B------:R-:W-:Y:S02]  /*0980*/  @P1 IMAD.MOV.U32 R5, RZ, RZ, RZ ;  /* 0x000000ffff051224 */ /* 0x000fe400078e00ff */
[----:B------:R-:W-:-:S05]  /*0990*/  @P1 IMAD.MOV.U32 R15, RZ, RZ, RZ ;  /* 0x000000ffff0f1224 */ /* 0x000fca00078e00ff */
[----:B------:R-:W2:Y:S01]  /*09a0*/  @!P1 LDC R13, c[0x0][0xc] ;  /* 0x00000300ff0d9b82 */ /* 0x000ea20000000800 */
[----:B0-----:R-:W-:Y:S01]  /*09b0*/  ULDC UR4, c[0x0][0xc] ;  /* 0x0000030000047ab9 */ /* 0x001fe20000000800 */
[----:B------:R-:W-:Y:S01]  /*09c0*/  ULDC UR5, c[0x0][0x10] ;  /* 0x0000040000057ab9 */ /* 0x000fe20000000800 */
[----:B------:R-:W-:Y:S01]  /*09d0*/  ULDC UR6, c[0x0][0x14] ;  /* 0x0000050000067ab9 */ /* 0x000fe20000000800 */
[----:B------:R-:W-:-:S04]  /*09e0*/  UIMAD.WIDE.U32 UR4, UR4, UR5, URZ ;  /* 0x00000005040472a5 */ /* 0x000fc8000f8e003f */
[----:B------:R-:W-:Y:S02]  /*09f0*/  UIMAD.WIDE.U32 UR42, UR4, UR6, URZ ;  /* 0x00000006042a72a5 */ /* 0x000fe4000f8e003f */
[----:B------:R-:W-:-:S04]  /*0a00*/  UIMAD UR38, UR5, UR6, URZ ;  /* 0x00000006052672a4 */ /* 0x000fc8000f8e023f */
[----:B------:R-:W-:Y:S01]  /*0a10*/  UIADD3 UR38, UR43, UR38, URZ ;  /* 0x000000262b267290 */ /* 0x000fe2000fffe03f */
[----:B-1----:R-:W-:-:S04]  /*0a20*/  @P1 IMAD.WIDE.U32 R16, R17, UR8, R4 ;  /* 0x0000000811101c25 */ /* 0x002fc8000f8e0004 */
[----:B------:R-:W-:Y:S02]  /*0a30*/  @P1 IMAD.IADD R17, R17, 0x1, R15 ;  /* 0x0000000111111824 */ /* 0x000fe400078e020f */
[----:B--2---:R-:W-:-:S04]  /*0a40*/  @!P1 IMAD.WIDE.U32 R10, R4, R13, R10 ;  /* 0x0000000d040a9225 */ /* 0x004fc800078e000a */
[----:B------:R-:W-:Y:S02]  /*0a50*/  @!P1 IMAD.MOV.U32 R16, RZ, RZ, R10 ;  /* 0x000000ffff109224 */ /* 0x000fe400078e000a */
[----:B------:R-:W-:Y:S01]  /*0a60*/  @!P1 IMAD.MOV.U32 R17, RZ, RZ, R11 ;  /* 0x000000ffff119224 */ /* 0x000fe200078e000b */
[----:B------:R-:W-:Y:S06]  /*0a70*/  @!P2 BRA `(.L_x_6) ;  /* 0x00000000000ca947 */ /* 0x000fec0003800000 */
[----:B------:R-:W-:Y:S01]  /*0a80*/  UCGABAR_WAIT ;  /* 0x0000000000007dc7 */ /* 0x000fe20008000000 */
[----:B------:R-:W-:Y:S01]  /*0a90*/  CCTL.IVALL ;  /* 0x00000000ff00798f */ /* 0x000fe20002000000 */
[----:B------:R-:W-:Y:S05]  /*0aa0*/  BRA `(.L_x_7) ;  /* 0x0000000000047947 */ /* 0x000fea0003800000 */
.L_x_6:
[----:B------:R-:W-:Y:S06]  /*0ab0*/  BAR.SYNC.DEFER_BLOCKING 0x0 ;  /* 0x0000000000007b1d */ /* 0x000fec0000010000 */
.L_x_7:
[----:B------:R-:W-:Y:S05]  /*0ac0*/  @!P3 BRA `(.L_x_8) ;  /* 0x0000008400dcb947 */ /* 0x000fea0003800000 */
[----:B------:R-:W-:-:S13]  /*0ad0*/  ISETP.GT.U32.AND P0, PT, R8, 0x1, PT ;  /* 0x000000010800780c */ /* 0x000fda0003f04070 */
[----:B------:R-:W-:Y:S05]  /*0ae0*/  @P0 EXIT ;  /* 0x000000000000094d */ /* 0x000fea0003800000 */
[----:B------:R-:W-:Y:S01]  /*0af0*/  ULDC.64 UR4, c[0x0][0x650] ;  /* 0x0001940000047ab9 */ /* 0x000fe20000000a00 */
[----:B------:R-:W-:Y:S01]  /*0b00*/  PRMT R3, RZ, 0x7610, R3 ;  /* 0x00007610ff037816 */ /* 0x000fe20000000003 */
[----:B------:R-:W-:Y:S01]  /*0b10*/  IMAD.MOV.U32 R136, RZ, RZ, -0x1 ;  /* 0xffffffffff887424 */ /* 0x000fe200078e00ff */
[----:B------:R-:W-:Y:S01]  /*0b20*/  ISETP.GE.U32.AND P0, PT, R16, UR4, PT ;  /* 0x0000000410007c0c */ /* 0x000fe2000bf06070 */
[----:B------:R-:W-:Y:S02]  /*0b30*/  IMAD.MOV.U32 R137, RZ, RZ, -0x1 ;  /* 0xffffffffff897424 */ /* 0x000fe400078e00ff */
[----:B------:R-:W-:Y:S01]  /*0b40*/  IMAD.MOV.U32 R23, RZ, RZ, -0x1 ;  /* 0xffffffffff177424 */ /* 0x000fe200078e00ff */
[----:B------:R-:W-:-:S13]  /*0b50*/  ISETP.GE.U32.AND.EX P0, PT, R17, UR5, PT, P0 ;  /* 0x0000000511007c0c */ /* 0x000fda000bf06100 */
[----:B------:R-:W-:Y:S05]  /*0b60*/  @P0 BRA `(.L_x_9) ;  /* 0x00000004002c0947 */ /* 0x000fea0003800000 */
[----:B------:R-:W0:Y:S01]  /*0b70*/  LDC.64 R26, c[0x0][0x628] ;  /* 0x00018a00ff1a7b82 */ /* 0x000e220000000a00 */
[----:B------:R-:W-:Y:S02]  /*0b80*/  IMAD.MOV.U32 R10, RZ, RZ, R16 ;  /* 0x000000ffff0a7224 */ /* 0x000fe400078e0010 */
[----:B------:R-:W-:-:S05]  /*0b90*/  IMAD.MOV.U32 R11, RZ, RZ, R17 ;  /* 0x000000ffff0b7224 */ /* 0x000fca00078e0011 */
[----:B------:R-:W1:Y:S08]  /*0ba0*/  LDC R8, c[0x0][0x630] ;  /* 0x00018c00ff087b82 */ /* 0x000e700000000800 */
[----:B------:R-:W2:Y:S01]  /*0bb0*/  LDC.64 R28, c[0x0][0x620] ;  /* 0x00018800ff1c7b82 */ /* 0x000ea20000000a00 */
[----:B0-----:R-:W-:-:S04]  /*0bc0*/  ISETP.NE.U32.AND P0, PT, R26, RZ, PT ;  /* 0x000000ff1a00720c */ /* 0x001fc80003f05070 */
[----:B------:R-:W-:-:S13]  /*0bd0*/  ISETP.NE.AND.EX P0, PT, R27, RZ, PT, P0 ;  /* 0x000000ff1b00720c */ /* 0x000fda0003f05300 */
[----:B-12---:R-:W-:Y:S05]  /*0be0*/  @!P0 BRA `(.L_x_10) ;  /* 0x0000000000288947 */ /* 0x006fea0003800000 */
[----:B------:R-:W0:Y:S02]  /*0bf0*/  LDC R3, c[0x0][0x634] ;  /* 0x00018d00ff037b82 */ /* 0x000e240000000800 */
[----:B0-----:R-:W-:-:S05]  /*0c00*/  IADD3 R3, P0, R16, R3, RZ ;  /* 0x0000000310037210 */ /* 0x001fca0007f1e0ff */
[----:B------:R-:W-:-:S04]  /*0c10*/  IMAD.X R21, RZ, RZ, R17, P0 ;  /* 0x000000ffff157224 */ /* 0x000fc800000e0611 */
[----:B------:R-:W-:-:S04]  /*0c20*/  IMAD.WIDE.U32 R10, R21, R26, RZ ;  /* 0x0000001a150a7225 */ /* 0x000fc800078e00ff */
[----:B------:R-:W-:-:S04]  /*0c30*/  IMAD.WIDE.U32 R12, P0, R3, R27, R10 ;  /* 0x0000001b030c7225 */ /* 0x000fc8000780000a */
[----:B------:R-:W-:-:S04]  /*0c40*/  IMAD.WIDE.U32 R10, R3, R26, RZ ;  /* 0x0000001a030a7225 */ /* 0x000fc800078e00ff */
[----:B------:R-:W-:Y:S01]  /*0c50*/  IMAD.X R15, RZ, RZ, RZ, P0 ;  /* 0x000000ffff0f7224 */ /* 0x000fe200000e06ff */
[----:B------:R-:W-:Y:S01]  /*0c60*/  IADD3 RZ, P0, R11, R12, RZ ;  /* 0x0000000c0bff7210 */ /* 0x000fe20007f1e0ff */
[----:B------:R-:W-:-:S04]  /*0c70*/  IMAD.MOV.U32 R14, RZ, RZ, R13 ;  /* 0x000000ffff0e7224 */ /* 0x000fc800078e000d */
[----:B------:R-:W-:-:S08]  /*0c80*/  IMAD.WIDE.U32.X R10, R21, R27, R14, P0 ;  /* 0x0000001b150a7225 */ /* 0x000fd000000e040e */
.L_x_10:
[----:B------:R-:W0:Y:S01]  /*0c90*/  LDC.64 R32, c[0x0][0x640] ;  /* 0x00019000ff207b82 */ /* 0x000e220000000a00 */
[--C-:B------:R-:W-:Y:S01]  /*0ca0*/  SHF.R.U64 R27, R10, R8, R11.reuse ;  /* 0x000000080a1b7219 */ /* 0x100fe2000000120b */
[----:B------:R-:W-:Y:S01]  /*0cb0*/  IMAD R31, R9, R24, R4 ;  /* 0x00000018091f7224 */ /* 0x000fe200078e0204 */
[----:B------:R-:W-:Y:S01]  /*0cc0*/  SHF.R.U32.HI R3, RZ, R8, R11 ;  /* 0x00000008ff037219 */ /* 0x000fe2000001160b */
[----:B------:R-:W-:Y:S01]  /*0cd0*/  IMAD.MOV.U32 R23, RZ, RZ, 0x1 ;  /* 0x00000001ff177424 */ /* 0x000fe200078e00ff */
[----:B------:R-:W-:-:S03]  /*0ce0*/  IADD3 R5, P0, RZ, -R27, RZ ;  /* 0x8000001bff057210 */ /* 0x000fc60007f1e0ff */
[----:B------:R-:W1:Y:S02]  /*0cf0*/  LDC R12, c[0x0][0x618] ;  /* 0x00018600ff0c7b82 */ /* 0x000e640000000800 */
[----:B------:R-:W-:Y:S02]  /*0d00*/  IMAD.X R3, RZ, RZ, ~R3, P0 ;  /* 0x000000ffff037224 */ /* 0x000fe400000e0e03 */
[----:B------:R-:W-:-:S04]  /*0d10*/  IMAD.WIDE.U32 R10, R5, R28, R16 ;  /* 0x0000001c050a7225 */ /* 0x000fc800078e0010 */
[----:B------:R-:W2:Y:S01]  /*0d20*/  LDC R20, c[0x0][0x608] ;  /* 0x00018200ff147b82 */ /* 0x000ea20000000800 */
[----:B------:R-:W-:Y:S02]  /*0d30*/  IMAD R8, R3, R28, RZ ;  /* 0x0000001c03087224 */ /* 0x000fe400078e02ff */
[----:B------:R-:W-:Y:S02]  /*0d40*/  IMAD.MOV.U32 R3, RZ, RZ, -0x1 ;  /* 0xffffffffff037424 */ /* 0x000fe400078e00ff */
[----:B------:R-:W-:-:S03]  /*0d50*/  IMAD R5, R5, R29, R8 ;  /* 0x0000001d05057224 */ /* 0x000fc600078e0208 */
[----:B------:R-:W3:Y:S01]  /*0d60*/  LDC R30, c[0x0][0x658] ;  /* 0x00019600ff1e7b82 */ /* 0x000ee20000000800 */
[----:B------:R-:W-:Y:S01]  /*0d70*/  IMAD.IADD R5, R11, 0x1, R5 ;  /* 0x000000010b057824 */ /* 0x000fe200078e0205 */
[----:B0-----:R-:W-:-:S04]  /*0d80*/  ISETP.NE.U32.AND P0, PT, R32, RZ, PT ;  /* 0x000000ff2000720c */ /* 0x001fc80003f05070 */
[----:B------:R-:W-:Y:S02]  /*0d90*/  ISETP.NE.AND.EX P0, PT, R33, RZ, PT, P0 ;  /* 0x000000ff2100720c */ /* 0x000fe40003f05300 */
[----:B------:R-:W0:Y:S01]  /*0da0*/  LDC R26, c[0x0][0x600] ;  /* 0x00018000ff1a7b82 */ /* 0x000e220000000800 */
[-CC-:B-1----:R-:W-:Y:S02]  /*0db0*/  SHF.R.U64 R14, R10, R12.reuse, R5.reuse ;  /* 0x0000000c0a0e7219 */ /* 0x182fe40000001205 */
[----:B------:R-:W-:-:S05]  /*0dc0*/  SHF.R.U32.HI R5, RZ, R12, R5 ;  /* 0x0000000cff057219 */ /* 0x000fca0000011605 */
[----:B------:R-:W1:Y:S01]  /*0dd0*/  LDC R15, c[0x0][0x648] ;  /* 0x00019200ff0f7b82 */ /* 0x000e620000000800 */
[-CC-:B--2---:R-:W-:Y:S02]  /*0de0*/  SHF.R.U64 R29, R14, R20.reuse, R5.reuse ;  /* 0x000000140e1d7219 */ /* 0x184fe40000001205 */
[----:B------:R-:W-:-:S05]  /*0df0*/  SHF.R.U32.HI R5, RZ, R20, R5 ;  /* 0x00000014ff057219 */ /* 0x000fca0000011605 */
[----:B------:R-:W2:Y:S01]  /*0e00*/  LDC R21, c[0x0][0x638] ;  /* 0x00018e00ff157b82 */ /* 0x000ea20000000800 */
[-CC-:B---3--:R-:W-:Y:S02]  /*0e10*/  SHF.R.U64 R20, R29, R30.reuse, R5.reuse ;  /* 0x0000001e1d147219 */ /* 0x188fe40000001205 */
[-C--:B------:R-:W-:Y:S02]  /*0e20*/  SHF.L.U32 R3, R3, R30.reuse, RZ ;  /* 0x0000001e03037219 */ /* 0x080fe400000006ff */
[----:B------:R-:W-:Y:S01]  /*0e30*/  SHF.R.U32.HI R5, RZ, R30, R5 ;  /* 0x0000001eff057219 */ /* 0x000fe20000011605 */
[----:B------:R-:W-:Y:S01]  /*0e40*/  IMAD.MOV.U32 R4, RZ, RZ, R20 ;  /* 0x000000ffff047224 */ /* 0x000fe200078e0014 */
[----:B------:R-:W-:Y:S01]  /*0e50*/  LOP3.LUT R12, RZ, R3, RZ, 0x33, !PT ;  /* 0x00000003ff0c7212 */ /* 0x000fe200078e33ff */
[----:B------:R-:W3:Y:S01]  /*0e60*/  LDC R25, c[0x0][0x610] ;  /* 0x00018400ff197b82 */ /* 0x000ee20000000800 */
[----:B------:R-:W-:Y:S05]  /*0e70*/  @!P0 BRA `(.L_x_11) ;  /* 0x0000000000288947 */ /* 0x000fea0003800000 */
[----:B------:R-:W4:Y:S02]  /*0e80*/  LDC R3, c[0x0][0x64c] ;  /* 0x00019300ff037b82 */ /* 0x000f240000000800 */
[----:B----4-:R-:W-:-:S05]  /*0e90*/  IADD3 R3, P0, R20, R3, RZ ;  /* 0x0000000314037210 */ /* 0x010fca0007f1e0ff */
        /* <DEDUP_REMOVED lines=8> */
.L_x_11:
[----:B-1----:R-:W-:Y:S01]  /*0f20*/  SHF.R.U64 R4, R4, R15, R5 ;  /* 0x0000000f04047219 */ /* 0x002fe20000001205 */
[----:B0-----:R-:W-:Y:S01]  /*0f30*/  VIADD R5, R26, 0xffffffff ;  /* 0xffffffff1a057836 */ /* 0x001fe20000000000 */
[----:B------:R-:W-:Y:S01]  /*0f40*/  SHF.L.U32 R3, R23, R30, RZ ;  /* 0x0000001e17037219 */ /* 0x000fe200000006ff */
[----:B------:R-:W-:Y:S01]  /*0f50*/  IMAD.MOV.U32 R23, RZ, RZ, R27 ;  /* 0x000000ffff177224 */ /* 0x000fe200078e001b */
[----:B------:R-:W-:Y:S01]  /*0f60*/  LOP3.LUT R12, R29, R12, RZ, 0xc0, !PT ;  /* 0x0000000c1d0c7212 */ /* 0x000fe200078ec0ff */
[----:B------:R-:W-:Y:S01]  /*0f70*/  IMAD.MOV R8, RZ, RZ, -R4 ;  /* 0x000000ffff087224 */ /* 0x000fe200078e0a04 */
[----:B------:R-:W-:Y:S02]  /*0f80*/  SEL R6, R6, R31, !P1 ;  /* 0x0000001f06067207 */ /* 0x000fe40004800000 */
[----:B------:R-:W-:Y:S01]  /*0f90*/  LOP3.LUT R5, R14, R5, RZ, 0xc0, !PT ;  /* 0x000000050e057212 */ /* 0x000fe200078ec0ff */
[----:B------:R-:W-:Y:S02]  /*0fa0*/  IMAD R9, R3, R4, R12 ;  /* 0x0000000403097224 */ /* 0x000fe400078e020c */
[----:B--2---:R-:W-:-:S02]  /*0fb0*/  IMAD R3, R8, R21, R20 ;  /* 0x0000001508037224 */ /* 0x004fc400078e0214 */
[----:B---3--:R-:W-:Y:S02]  /*0fc0*/  IMAD R6, R9, R25, R6 ;  /* 0x0000001909067224 */ /* 0x008fe400078e0206 */
[----:B------:R-:W-:Y:S02]  /*0fd0*/  IMAD.MOV.U32 R4, RZ, RZ, 0x1 ;  /* 0x00000001ff047424 */ /* 0x000fe400078e00ff */
[----:B------:R-:W-:-:S03]  /*0fe0*/  IMAD R5, R3, R26, R5 ;  /* 0x0000001a03057224 */ /* 0x000fc600078e0205 */
[----:B------:R-:W-:Y:S02]  /*0ff0*/  PRMT R3, R4, 0x7610, R3 ;  /* 0x0000761004037816 */ /* 0x000fe40000000003 */
[----:B------:R-:W-:Y:S02]  /*1000*/  SEL R137, R5, R6, !P1 ;  /* 0x0000000605897207 */ /* 0x000fe40004800000 */
[----:B------:R-:W-:-:S07]  /*1010*/  SEL R136, R6, R5, !P1 ;  /* 0x0000000506887207 */ /* 0x000fce0004800000 */
.L_x_9:
[----:B------:R-:W-:-:S08]  /*1020*/  NOP ;  /* 0x0000000000007918 */ /* 0x000fd00000000000 */
[----:B------:R-:W0:Y:S02]  /*1030*/  USETMAXREG.TRY_ALLOC.CTAPOOL UP0, 0xe8 ;  /* 0x000000e8000079c8 */ /* 0x000e240008000600 */
[----:B0-----:R-:W-:-:S13]  /*1040*/  PLOP3.LUT P0, PT, PT, PT, UP0, 0x80, 0x0 ;  /* 0x000000000000781c */ /* 0x001fda0003f0f008 */
[----:B------:R-:W-:Y:S05]  /*1050*/  @!P0 BRA `(.L_x_9) ;  /* 0xfffffffc00f08947 */ /* 0x000fea000383ffff */
[----:B------:R-:W-:Y:S01]  /*1060*/  ULDC.64 UR4, c[0x0][0x598] ;  /* 0x0001660000047ab9 */ /* 0x000fe20000000a00 */
[----:B------:R-:W-:Y:S01]  /*1070*/  ULDC.64 UR44, c[0x0][0x208] ;  /* 0x00008200002c7ab9 */ /* 0x000fe20000000a00 */
[----:B------:R-:W-:-:S04]  /*1080*/  ISETP.NE.U32.AND P0, PT, RZ, UR4, PT ;  /* 0x00000004ff007c0c */ /* 0x000fc8000bf05070 */
[----:B------:R-:W-:-:S13]  /*1090*/  ISETP.NE.AND.EX P0, PT, RZ, UR5, PT, P0 ;  /* 0x00000005ff007c0c */ /* 0x000fda000bf05300 */
[----:B------:R-:W-:Y:S05]  /*10a0*/  @!P0 BRA `(.L_x_12) ;  /* 0x00000000001c8947 */ /* 0x000fea0003800000 */
[----:B------:R-:W0:Y:S02]  /*10b0*/  LDC.64 R4, c[0x0][0x598] ;  /* 0x00016600ff047b82 */ /* 0x000e240000000a00 */
[----:B0-----:R-:W2:Y:S02]  /*10c0*/  LDG.E.64 R4, desc[UR44][R4.64] ;  /* 0x0000002c04047981 */ /* 0x001ea4000c1e1b00 */
[----:B--2---:R-:W-:-:S04]  /*10d0*/  ISETP.NE.U32.AND P0, PT, R4, RZ, PT ;  /* 0x000000ff0400720c */ /* 0x004fc80003f05070 */
[----:B------:R-:W-:-:S13]  /*10e0*/  ISETP.NE.AND.EX P0, PT, R5, RZ, PT, P0 ;  /* 0x000000ff0500720c */ /* 0x000fda0003f05300 */
[----:B------:R-:W-:Y:S05]  /*10f0*/  @!P0 BRA `(.L_x_12) ;  /* 0x0000000000088947 */ /* 0x000fea0003800000 */
[----:B------:R0:W5:Y:S01]  /*1100*/  LD.E R140, desc[UR44][R4.64] ;  /* 0x0000002c048c7980 */ /* 0x000162000c101900 */
[----:B------:R-:W-:Y:S05]  /*1110*/  BRA `(.L_x_13) ;  /* 0x0000000000247947 */ /* 0x000fea0003800000 */
.L_x_12:
[----:B------:R-:W-:Y:S02]  /*1120*/  ULDC.64 UR4, c[0x0][0x588] ;  /* 0x0001620000047ab9 */ /* 0x000fe40000000a00 */
[----:B------:R-:W-:-:S04]  /*1130*/  ISETP.NE.U32.AND P0, PT, RZ, UR4, PT ;  /* 0x00000004ff007c0c */ /* 0x000fc8000bf05070 */
[----:B------:R-:W-:-:S13]  /*1140*/  ISETP.NE.AND.EX P0, PT, RZ, UR5, PT, P0 ;  /* 0x00000005ff007c0c */ /* 0x000fda000bf05300 */
[----:B------:R-:W-:Y:S05]  /*1150*/  @!P0 BRA `(.L_x_14) ;  /* 0x00000000000c8947 */ /* 0x000fea0003800000 */
[----:B------:R-:W0:Y:S02]  /*1160*/  LDC.64 R140, c[0x0][0x588] ;  /* 0x00016200ff8c7b82 */ /* 0x000e240000000a00 */
[----:B0-----:R1:W5:Y:S01]  /*1170*/  LDG.E R140, desc[UR44][R140.64] ;  /* 0x0000002c8c8c7981 */ /* 0x001362000c1e1900 */
[----:B------:R-:W-:Y:S05]  /*1180*/  BRA `(.L_x_13) ;  /* 0x0000000000087947 */ /* 0x000fea0003800000 */
.L_x_14:
[----:B------:R-:W-:Y:S02]  /*1190*/  ULDC UR4, c[0x0][0x580] ;  /* 0x0001600000047ab9 */ /* 0x000fe40000000800 */
[----:B------:R-:W-:-:S07]  /*11a0*/  IMAD.U32 R140, RZ, RZ, UR4 ;  /* 0x00000004ff8c7e24 */ /* 0x000fce000f8e00ff */
.L_x_13:
[----:B------:R-:W-:Y:S02]  /*11b0*/  ULDC.64 UR4, c[0x0][0x5a0] ;  /* 0x0001680000047ab9 */ /* 0x000fe40000000a00 */
[----:B------:R-:W-:-:S04]  /*11c0*/  ISETP.NE.U32.AND P0, PT, RZ, UR4, PT ;  /* 0x00000004ff007c0c */ /* 0x000fc8000bf05070 */
[----:B------:R-:W-:-:S13]  /*11d0*/  ISETP.NE.AND.EX P0, PT, RZ, UR5, PT, P0 ;  /* 0x00000005ff007c0c */ /* 0x000fda000bf05300 */
[----:B------:R-:W-:Y:S05]  /*11e0*/  @!P0 BRA `(.L_x_15) ;  /* 0x00000000001c8947 */ /* 0x000fea0003800000 */
[----:B0-----:R-:W0:Y:S02]  /*11f0*/  LDC.64 R4, c[0x0][0x5a0] ;  /* 0x00016800ff047b82 */ /* 0x001e240000000a00 */
[----:B0-----:R-:W2:Y:S02]  /*1200*/  LDG.E.64 R4, desc[UR44][R4.64] ;  /* 0x0000002c04047981 */ /* 0x001ea4000c1e1b00 */
[----:B--2---:R-:W-:-:S04]  /*1210*/  ISETP.NE.U32.AND P0, PT, R4, RZ, PT ;  /* 0x000000ff0400720c */ /* 0x004fc80003f05070 */
[----:B------:R-:W-:-:S13]  /*1220*/  ISETP.NE.AND.EX P0, PT, R5, RZ, PT, P0 ;  /* 0x000000ff0500720c */ /* 0x000fda0003f05300 */
[----:B------:R-:W-:Y:S05]  /*1230*/  @!P0 BRA `(.L_x_15) ;  /* 0x0000000000088947 */ /* 0x000fea0003800000 */
[----:B-1----:R0:W5:Y:S01]  /*1240*/  LD.E R141, desc[UR44][R4.64] ;  /* 0x0000002c048d7980 */ /* 0x002162000c101900 */
[----:B------:R-:W-:Y:S05]  /*1250*/  BRA `(.L_x_16) ;  /* 0x0000000000247947 */ /* 0x000fea0003800000 */
.L_x_15:
[----:B------:R-:W-:Y:S02]  /*1260*/  ULDC.64 UR4, c[0x0][0x590] ;  /* 0x0001640000047ab9 */ /* 0x000fe40000000a00 */
[----:B------:R-:W-:-:S04]  /*1270*/  ISETP.NE.U32.AND P0, PT, RZ, UR4, PT ;  /* 0x00000004ff007c0c */ /* 0x000fc8000bf05070 */
[----:B------:R-:W-:-:S13]  /*1280*/  ISETP.NE.AND.EX P0, PT, RZ, UR5, PT, P0 ;  /* 0x00000005ff007c0c */ /* 0x000fda000bf05300 */
[----:B------:R-:W-:Y:S05]  /*1290*/  @!P0 BRA `(.L_x_17) ;  /* 0x00000000000c8947 */ /* 0x000fea0003800000 */
[----:B0-----:R-:W1:Y:S02]  /*12a0*/  LDC.64 R4, c[0x0][0x590] ;  /* 0x00016400ff047b82 */ /* 0x001e640000000a00 */
[----:B-1----:R1:W5:Y:S01]  /*12b0*/  LDG.E R141, desc[UR44][R4.64] ;  /* 0x0000002c048d7981 */ /* 0x002362000c1e1900 */
[----:B------:R-:W-:Y:S05]  /*12c0*/  BRA `(.L_x_16) ;  /* 0x0000000000087947 */ /* 0x000fea0003800000 */
.L_x_17:
[----:B------:R-:W-:Y:S02]  /*12d0*/  ULDC UR4, c[0x0][0x584] ;  /* 0x0001610000047ab9 */ /* 0x000fe40000000800 */
[----:B-1----:R-:W-:-:S07]  /*12e0*/  IMAD.U32 R141, RZ, RZ, UR4 ;  /* 0x00000004ff8d7e24 */ /* 0x002fce000f8e00ff */
.L_x_16:
[----:B------:R-:W-:-:S13]  /*12f0*/  LOP3.LUT P0, RZ, R3, 0xff, RZ, 0xc0, !PT ;  /* 0x000000ff03ff7812 */ /* 0x000fda000780c0ff */
[----:B------:R-:W-:Y:S05]  /*1300*/  @!P0 EXIT ;  /* 0x000000000000894d */ /* 0x000fea0003800000 */
[----:B01----:R-:W0:Y:S01]  /*1310*/  LDC R5, c[0x0][0x658] ;  /* 0x00019600ff057b82 */ /* 0x003e220000000800 */
[----:B------:R-:W-:Y:S01]  /*1320*/  ULDC.64 UR6, c[0x0][0x288] ;  /* 0x0000a20000067ab9 */ /* 0x000fe20000000a00 */
[----:B------:R-:W-:Y:S01]  /*1330*/  SHF.R.U32.HI R3, RZ, 0x2, R143 ;  /* 0x00000002ff037819 */ /* 0x000fe2000001168f */
[----:B------:R-:W-:Y:S01]  /*1340*/  UIADD3 UR4, UR7, 0x3f, URZ ;  /* 0x0000003f07047890 */ /* 0x000fe2000fffe03f */
[----:B------:R-:W-:Y:S01]  /*1350*/  SHF.R.U32.HI R0, RZ, 0x1, R0 ;  /* 0x00000001ff007819 */ /* 0x000fe20000011600 */
[----:B------:R-:W-:Y:S01]  /*1360*/  IMAD.MOV.U32 R6, RZ, RZ, -0x1 ;  /* 0xffffffffff067424 */ /* 0x000fe200078e00ff */
[----:B------:R-:W-:Y:S01]  /*1370*/  LOP3.LUT R7, R7, 0x1, RZ, 0xc0, !PT ;  /* 0x0000000107077812 */ /* 0x000fe200078ec0ff */
[----:B------:R-:W-:Y:S01]  /*1380*/  USHF.R.S32.HI UR5, URZ, 0x1f, UR4 ;  /* 0x0000001f3f057899 */ /* 0x000fe20008011404 */
[----:B------:R-:W-:Y:S01]  /*1390*/  LOP3.LUT R3, R3, 0x7, RZ, 0xc0, !PT ;  /* 0x0000000703037812 */ /* 0x000fe200078ec0ff */
[----:B------:R-:W-:Y:S01]  /*13a0*/  IMAD.U32 R9, RZ, RZ, UR6 ;  /* 0x00000006ff097e24 */ /* 0x000fe2000f8e00ff */
[----:B------:R-:W-:Y:S01]  /*13b0*/  LOP3.LUT R0, R0, 0x30, RZ, 0xc0, !PT ;  /* 0x0000003000007812 */ /* 0x000fe200078ec0ff */
[----:B------:R-:W-:Y:S01]  /*13c0*/  ULEA.HI UR5, UR5, UR4, URZ, 0x6 ;  /* 0x0000000405057291 */ /* 0x000fe2000f8f303f */
[----:B------:R-:W-:Y:S01]  /*13d0*/  IMAD.SHL.U32 R138, R7, 0x40, RZ ;  /* 0x00000040078a7824 */ /* 0x000fe200078e00ff */
[C---:B------:R-:W-:Y:S01]  /*13e0*/  LOP3.LUT R142, R143.reuse, 0x3, RZ, 0xc0, !PT ;  /* 0x000000038f8e7812 */ /* 0x040fe200078ec0ff */
[----:B------:R-:W-:Y:S01]  /*13f0*/  ULDC UR4, c[0x0][0x284] ;  /* 0x0000a10000047ab9 */ /* 0x000fe20000000800 */
[----:B------:R-:W-:Y:S01]  /*1400*/  USHF.R.S32.HI UR39, URZ, 0x6, UR5 ;  /* 0x000000063f277899 */ /* 0x000fe20008011405 */
[-CC-:B------:R-:W-:Y:S01]  /*1410*/  IADD3 R4, RZ, -R0.reuse, -R3.reuse ;  /* 0x80000000ff047210 */ /* 0x180fe20007ffe803 */
[----:B------:R-:W-:Y:S01]  /*1420*/  IMAD.MOV.U32 R139, RZ, RZ, RZ ;  /* 0x000000ffff8b7224 */ /* 0x000fe200078e00ff */
[----:B------:R-:W-:Y:S01]  /*1430*/  LOP3.LUT R138, R138, 0x40, R3, 0xe2, !PT ;  /* 0x000000408a8a7812 */ /* 0x000fe200078ee203 */
[----:B------:R-:W-:Y:S01]  /*1440*/  UISETP.LT.AND UP0, UPT, UR39, 0x1, UPT ;  /* 0x000000012700788c */ /* 0x000fe2000bf01270 */
[----:B------:R-:W-:Y:S01]  /*1450*/  LOP3.LUT R145, R143, 0x80, RZ, 0xc0, !PT ;  /* 0x000000808f917812 */ /* 0x000fe200078ec0ff */
[----:B------:R-:W-:Y:S01]  /*1460*/  IMAD R4, R7, -0x40, R4 ;  /* 0xffffffc007047824 */ /* 0x000fe200078e0204 */
[----:B------:R-:W-:Y:S01]  /*1470*/  LOP3.LUT R138, R138, R0, RZ, 0xfc, !PT ;  /* 0x000000008a8a7212 */ /* 0x000fe200078efcff */
[----:B------:R-:W-:Y:S01]  /*1480*/  USEL UR40, UR39, 0x1, UP0 ;  /* 0x0000000127287887 */ /* 0x000fe20008000000 */
[----:B0-----:R-:W-:Y:S01]  /*1490*/  SHF.L.U32 R5, R6, R5, RZ ;  /* 0x0000000506057219 */ /* 0x001fe200000006ff */
[----:B------:R-:W-:Y:S01]  /*14a0*/  IMAD R142, R142, -0x2, R9 ;  /* 0xfffffffe8e8e7824 */ /* 0x000fe200078e0209 */
[----:B------:R-:W-:Y:S01]  /*14b0*/  SHF.R.U32.HI R145, RZ, 0x7, R145 ;  /* 0x00000007ff917819 */ /* 0x000fe20000011691 */
[----:B------:R-:W-:Y:S01]  /*14c0*/  IMAD.SHL.U32 R143, R143, 0x2, RZ ;  /* 0x000000028f8f7824 */ /* 0x000fe200078e00ff */
[----:B------:R-:W-:Y:S01]  /*14d0*/  LOP3.LUT R144, RZ, R5, RZ, 0x33, !PT ;  /* 0x00000005ff907212 */ /* 0x000fe200078e33ff */
[----:B------:R-:W-:Y:S01]  /*14e0*/  VIADD R146, R4, UR4 ;  /* 0x0000000404927c36 */ /* 0x000fe20008000000 */
[----:B------:R-:W-:Y:S01]  /*14f0*/  UIADD3 UR40, UR39, -UR40, URZ ;  /* 0x8000002827287290 */ /* 0x000fe2000fffe03f */
[----:B------:R-:W-:Y:S01]  /*1500*/  UMOV UR36, URZ ;  /* 0x0000003f00247c82 */ /* 0x000fe20008000000 */
[----:B------:R-:W-:-:S10]  /*1510*/  UMOV UR37, URZ ;  /* 0x0000003f00257c82 */ /* 0x000fd40008000000 */
.L_x_263:
[----:B------:R-:W0:Y:S01]  /*1520*/  SHFL.IDX PT, R0, R145, RZ, 0x1f ;  /* 0x00001fff91007589 */ /* 0x000e2200000e0000 */
[----:B------:R-:W1:Y:S01]  /*1530*/  S2UR UR7, SR_CgaCtaId ;  /* 0x00000000000779c3 */ /* 0x000e620000008800 */
[----:B------:R-:W-:Y:S01]  /*1540*/  UMOV UR6, 0x400 ;  /* 0x0000040000067882 */ /* 0x000fe20000000000 */
[----:B0-----:R-:W-:Y:S01]  /*1550*/  R2UR UR4, R0 ;  /* 0x00000000000472ca */ /* 0x001fe200000e0000 */
[----:B-1----:R-:W-:-:S12]  /*1560*/  ULEA UR6, UR7, UR6, 0x18 ;  /* 0x0000000607067291 */ /* 0x002fd8000f8ec03f */
[----:B------:R-:W-:-:S04]  /*1570*/  ULEA.HI UR5, UR4, UR4, URZ, 0x1 ;  /* 0x0000000404057291 */ /* 0x000fc8000f8f083f */
[----:B------:R-:W-:-:S04]  /*1580*/  ULOP3.LUT UR5, UR5, 0xffffe, URZ, 0xc0, !UPT ;  /* 0x000ffffe05057892 */ /* 0x000fc8000f8ec03f */
[----:B------:R-:W-:-:S03]  /*1590*/  UIADD3 UR5, UR4, -UR5, URZ ;  /* 0x8000000504057290 */ /* 0x000fc6000fffe03f */
[----:B------:R-:W-:Y:S01]  /*15a0*/  ULDC UR4, c[0x0][0x28c] ;  /* 0x0000a30000047ab9 */ /* 0x000fe20000000800 */
[----:B------:R-:W-:Y:S01]  /*15b0*/  ULEA UR5, UR5, UR6, 0xc ;  /* 0x0000000605057291 */ /* 0x000fe2000f8e603f */
[----:B------:R-:W-:-:S03]  /*15c0*/  ISETP.LT.AND P0, PT, RZ, UR4, PT ;  /* 0x00000004ff007c0c */ /* 0x000fc6000bf01270 */
[----:B------:R-:W-:-:S04]  /*15d0*/  UIADD3 UR5, UR5, 0x180, URZ ;  /* 0x0000018005057890 */ /* 0x000fc8000fffe03f */
[----:B------:R-:W-:-:S04]  /*15e0*/  USHF.R.U32.HI UR5, URZ, 0x4, UR5 ;  /* 0x000000043f057899 */ /* 0x000fc80008011605 */
[----:B------:R-:W-:-:S04]  /*15f0*/  ULOP3.LUT UR5, UR5, 0x3fff, URZ, 0xc0, !UPT ;  /* 0x00003fff05057892 */ /* 0x000fc8000f8ec03f */
[----:B------:R-:W-:Y:S01]  /*1600*/  ULOP3.LUT UR41, UR5, 0x10000, URZ, 0xfc, !UPT ;  /* 0x0001000005297892 */ /* 0x000fe2000f8efc3f */
[----:B--234-:R-:W-:Y:S11]  /*1610*/  @P0 BRA `(.L_x_18) ;  /* 0x0000000000400947 */ /* 0x01cff60003800000 */
[----:B------:R-:W-:Y:S01]  /*1620*/  MOV R0, 0x0 ;  /* 0x0000000000007802 */ /* 0x000fe20000000f00 */
[----:B------:R-:W-:Y:S01]  /*1630*/  ULDC.64 UR4, c[0x4][0x68] ;  /* 0x01001a0000047ab9 */ /* 0x000fe20000000a00 */
[----:B------:R-:W-:Y:S01]  /*1640*/  ULDC.64 UR6, c[0x4][0x8] ;  /* 0x0100020000067ab9 */ /* 0x000fe20000000a00 */
[----:B------:R-:W-:Y:S01]  /*1650*/  IMAD.U32 R4, RZ, RZ, UR4 ;  /* 0x00000004ff047e24 */ /* 0x000fe2000f8e00ff */
[----:B------:R0:W1:Y:S01]  /*1660*/  LDC.64 R14, c[0x4][R0] ;  /* 0x01000000000e7b82 */ /* 0x0000620000000a00 */
[----:B------:R-:W-:Y:S01]  /*1670*/  IMAD.U32 R5, RZ, RZ, UR5 ;  /* 0x00000005ff057e24 */ /* 0x000fe2000f8e00ff */
[----:B------:R-:W-:Y:S01]  /*1680*/  ULDC.64 UR4, c[0x4][0x70] ;  /* 0x01001c0000047ab9 */ /* 0x000fe20000000a00 */
[----:B------:R-:W-:Y:S02]  /*1690*/  IMAD.U32 R10, RZ, RZ, UR6 ;  /* 0x00000006ff0a7e24 */ /* 0x000fe4000f8e00ff */
[----:B------:R-:W-:Y:S02]  /*16a0*/  IMAD.U32 R6, RZ, RZ, UR4 ;  /* 0x00000004ff067e24 */ /* 0x000fe4000f8e00ff */
[----:B------:R-:W-:-:S02]  /*16b0*/  IMAD.U32 R7, RZ, RZ, UR5 ;  /* 0x00000005ff077e24 */ /* 0x000fc4000f8e00ff */
[----:B------:R-:W-:Y:S02]  /*16c0*/  IMAD.U32 R11, RZ, RZ, UR7 ;  /* 0x00000007ff0b7e24 */ /* 0x000fe4000f8e00ff */
[----:B------:R-:W-:Y:S02]  /*16d0*/  IMAD.MOV.U32 R8, RZ, RZ, 0x1e1 ;  /* 0x000001e1ff087424 */ /* 0x000fe400078e00ff */
[----:B------:R-:W-:Y:S02]  /*16e0*/  IMAD.MOV.U32 R12, RZ, RZ, 0x1 ;  /* 0x00000001ff0c7424 */ /* 0x000fe400078e00ff */
[----:B0-----:R-:W-:-:S07]  /*16f0*/  IMAD.MOV.U32 R13, RZ, RZ, RZ ;  /* 0x000000ffff0d7224 */ /* 0x001fce00078e00ff */
[----:B------:R-:W-:-:S07]  /*1700*/  LEPC R20, `(.L_x_18) ;  /* 0x000000001014794e */ /* 0x000fce0000000000 */
[----:B-1---5:R-:W-:Y:S05]  /*1710*/  CALL.ABS.NOINC R14 ;  /* 0x000000000e007343 */ /* 0x022fea0003c00000 */
.L_x_18:
[----:B------:R-:W-:-:S04]  /*1720*/  LOP3.LUT R0, R18, 0x1, RZ, 0xfc, !PT ;  /* 0x0000000112007812 */ /* 0x000fc800078efcff */
[----:B------:R-:W-:-:S13]  /*1730*/  ISETP.NE.AND P0, PT, R0, 0x3, PT ;  /* 0x000000030000780c */ /* 0x000fda0003f05270 */
[----:B------:R-:W-:Y:S05]  /*1740*/  @!P0 BRA `(.L_x_19) ;  /* 0x0000000000048947 */ /* 0x000fea0003800000 */
[----:B------:R-:W-:Y:S01]  /*1750*/  BPT.TRAP 0x1 ;  /* 0x000000040000795c */ /* 0x000fe20000300000 */
.L_x_19:
[----:B------:R-:W0:Y:S01]  /*1760*/  S2UR UR5, SR_CgaCtaId ;  /* 0x00000000000579c3 */ /* 0x000e220000008800 */
[----:B------:R-:W-:Y:S01]  /*1770*/  UMOV UR4, 0x400 ;  /* 0x0000040000047882 */ /* 0x000fe20000000000 */
[----:B------:R-:W-:Y:S02]  /*1780*/  IMAD.U32 R0, RZ, RZ, UR36 ;  /* 0x00000024ff007e24 */ /* 0x000fe4000f8e00ff */
[----:B------:R-:W-:-:S03]  /*1790*/  IMAD.U32 R3, RZ, RZ, UR37 ;  /* 0x00000025ff037e24 */ /* 0x000fc6000f8e00ff */
[----:B------:R-:W-:Y:S01]  /*17a0*/  SHF.L.U32 R0, R0, 0x1f, RZ ;  /* 0x0000001f00007819 */ /* 0x000fe200000006ff */
[----:B0-----:R-:W-:-:S06]  /*17b0*/  ULEA UR4, UR5, UR4, 0x18 ;  /* 0x0000000405047291 */ /* 0x001fcc000f8ec03f */
[----:B------:R-:W-:-:S04]  /*17c0*/  IMAD.U32 R6, RZ, RZ, UR4 ;  /* 0x00000004ff067e24 */ /* 0x000fc8000f8e00ff */
[----:B------:R-:W-:-:S04]  /*17d0*/  IMAD R3, R3, 0x8, R6 ;  /* 0x0000000803037824 */ /* 0x000fc800078e0206 */
[----:B------:R0:W1:Y:S01]  /*17e0*/  SYNCS.PHASECHK.TRANS64.TRYWAIT P1, [R3+URZ], R0 ;  /* 0x00000000030075a7 */ /* 0x000062000802017f */
[----:B------:R-:W-:Y:S05]  /*17f0*/  @!P0 BRA `(.L_x_20) ;  /* 0x0000000000048947 */ /* 0x000fea0003800000 */
[----:B------:R-:W-:Y:S01]  /*1800*/  BPT.TRAP 0x1 ;  /* 0x000000040000795c */ /* 0x000fe20000300000 */
.L_x_20:
[----:B------:R-:W-:-:S05]  /*1810*/  IMAD.U32 R4, RZ, RZ, UR40 ;  /* 0x00000028ff047e24 */ /* 0x000fca000f8e00ff */
[----:B------:R-:W-:Y:S01]  /*1820*/  ISETP.GE.AND P2, PT, R4, 0x1, PT ;  /* 0x000000010400780c */ /* 0x000fe20003f46270 */
[----:B-1----:R-:W-:-:S12]  /*1830*/  @P1 BRA `(.L_x_21) ;  /* 0x0000000000081947 */ /* 0x002fd80003800000 */
[----:B------:R-:W1:Y:S02]  /*1840*/  SYNCS.PHASECHK.TRANS64.TRYWAIT P1, [R3+URZ], R0 ;  /* 0x00000000030075a7 */ /* 0x000e64000802017f */
[----:B-1----:R-:W-:Y:S05]  /*1850*/  @!P1 BRA `(.L_x_22) ;  /* 0x0000009000c49947 */ /* 0x002fea0003800000 */
.L_x_21:
[----:B------:R-:W-:Y:S05]  /*1860*/  WARPSYNC.ALL ;  /* 0x0000000000007948 */ /* 0x000fea0003800000 */
[----:B------:R-:W-:Y:S01]  /*1870*/  R2UR UR4, R6 ;  /* 0x00000000060472ca */ /* 0x000fe200000e0000 */
[----:B------:R-:W-:Y:S01]  /*1880*/  UIMAD UR5, UR37, 0x300, UR41 ;  /* 0x00000300250578a4 */ /* 0x000fe2000f8e0229 */
[----:B------:R-:W-:Y:S01]  /*1890*/  WARPGROUP.ARRIVE ;  /* 0x00000000000079c5 */ /* 0x000fe20000000000 */
[----:B------:R-:W-:Y:S01]  /*18a0*/  UMOV UR21, 0x80000020 ;  /* 0x8000002000157882 */ /* 0x000fe20000000000 */
[----:B------:R-:W-:Y:S01]  /*18b0*/  UMOV UR23, 0x80000020 ;  /* 0x8000002000177882 */ /* 0x000fe20000000000 */
[----:B------:R-:W-:Y:S01]  /*18c0*/  UMOV UR13, UR21 ;  /* 0x00000015000d7c82 */ /* 0x000fe20008000000 */
[----:B------:R-:W-:Y:S01]  /*18d0*/  UMOV UR15, 0x80000020 ;  /* 0x80000020000f7882 */ /* 0x000fe20000000000 */
[----:B------:R-:W-:Y:S01]  /*18e0*/  UMOV UR25, UR21 ;  /* 0x0000001500197c82 */ /* 0x000fe20008000000 */
[----:B------:R-:W-:Y:S01]  /*18f0*/  UMOV UR20, UR5 ;  /* 0x0000000500147c82 */ /* 0x000fe20008000000 */
[----:B------:R-:W-:Y:S01]  /*1900*/  UMOV UR27, 0x80000020 ;  /* 0x80000020001b7882 */ /* 0x000fe20000000000 */
[----:B------:R-:W-:Y:S01]  /*1910*/  UMOV UR12, UR20 ;  /* 0x00000014000c7c82 */ /* 0x000fe20008000000 */
[----:B------:R-:W-:Y:S01]  /*1920*/  UMOV UR24, UR20 ;  /* 0x0000001400187c82 */ /* 0x000fe20008000000 */
[----:B------:R-:W-:Y:S01]  /*1930*/  UMOV UR8, UR20 ;  /* 0x0000001400087c82 */ /* 0x000fe20008000000 */
[----:B------:R-:W-:Y:S01]  /*1940*/  UIADD3 UR4, UR4, 0x21180, URZ ;  /* 0x0002118004047890 */ /* 0x000fe2000fffe03f */
[----:B------:R-:W-:Y:S01]  /*1950*/  UMOV UR9, UR21 ;  /* 0x0000001500097c82 */ /* 0x000fe20008000000 */
[----:B------:R-:W-:-:S02]  /*1960*/  UMOV UR11, 0x80000020 ;  /* 0x80000020000b7882 */ /* 0x000fc40000000000 */
[----:B------:R-:W-:Y:S01]  /*1970*/  USHF.R.U32.HI UR4, URZ, 0x4, UR4 ;  /* 0x000000043f047899 */ /* 0x000fe20008011604 */
[----:B------:R-:W-:Y:S01]  /*1980*/  UMOV UR16, UR20 ;  /* 0x0000001400107c82 */ /* 0x000fe20008000000 */
[----:B------:R-:W-:Y:S02]  /*1990*/  UMOV UR17, UR21 ;  /* 0x0000001500117c82 */ /* 0x000fe40008000000 */
[----:B------:R-:W-:Y:S01]  /*19a0*/  ULOP3.LUT UR4, UR4, 0x3fff, URZ, 0xc0, !UPT ;  /* 0x00003fff04047892 */ /* 0x000fe2000f8ec03f */
[----:B------:R-:W-:Y:S01]  /*19b0*/  UMOV UR19, 0x80000020 ;  /* 0x8000002000137882 */ /* 0x000fe20000000000 */
[----:B------:R-:W-:Y:S02]  /*19c0*/  UMOV UR28, UR20 ;  /* 0x00000014001c7c82 */ /* 0x000fe40008000000 */
[----:B------:R-:W-:Y:S01]  /*19d0*/  ULOP3.LUT UR4, UR4, 0x10000, URZ, 0xfc, !UPT ;  /* 0x0001000004047892 */ /* 0x000fe2000f8efc3f */
[----:B------:R-:W-:Y:S01]  /*19e0*/  UMOV UR29, UR21 ;  /* 0x00000015001d7c82 */ /* 0x000fe20008000000 */
[----:B------:R-:W-:-:S02]  /*19f0*/  UMOV UR31, 0x80000020 ;  /* 0x80000020001f7882 */ /* 0x000fc40000000000 */
[----:B------:R-:W-:Y:S01]  /*1a00*/  UIMAD UR6, UR37, 0x1c0, UR4 ;  /* 0x000001c0250678a4 */ /* 0x000fe2000f8e0204 */
[----:B------:R-:W-:Y:S01]  /*1a10*/  UMOV UR32, UR20 ;  /* 0x0000001400207c82 */ /* 0x000fe20008000000 */
[----:B------:R-:W-:Y:S02]  /*1a20*/  UMOV UR33, UR21 ;  /* 0x0000001500217c82 */ /* 0x000fe40008000000 */
[----:B------:R-:W-:Y:S02]  /*1a30*/  UIADD3 UR14, UR6, 0x40, URZ ;  /* 0x00000040060e7890 */ /* 0x000fe4000fffe03f */
[----:B------:R-:W-:Y:S02]  /*1a40*/  UIADD3 UR26, UR6, 0x80, URZ ;  /* 0x00000080061a7890 */ /* 0x000fe4000fffe03f */
[----:B------:R-:W-:Y:S01]  /*1a50*/  UMOV UR22, UR6 ;  /* 0x0000000600167c82 */ /* 0x000fe20008000000 */
[----:B------:R-:W-:Y:S01]  /*1a60*/  UIADD3 UR10, UR6, 0xc0, URZ ;  /* 0x000000c0060a7890 */ /* 0x000fe2000fffe03f */
[----:B------:R-:W-:Y:S01]  /*1a70*/  IGMMA.64x16x32.S8.S8 R128, gdesc[UR20], RZ, !UPT, gsb0 ;  /* 0x00600000148079f1 */ /* 0x000fe2000c0410ff */
[----:B------:R-:W-:-:S02]  /*1a80*/  UIADD3 UR18, UR6, 0x100, URZ ;  /* 0x0000010006127890 */ /* 0x000fc4000fffe03f */
[----:B------:R-:W-:Y:S02]  /*1a90*/  UIADD3 UR30, UR6, 0x140, URZ ;  /* 0x00000140061e7890 */ /* 0x000fe4000fffe03f */
[----:B------:R-:W-:Y:S01]  /*1aa0*/  UIADD3 UR34, UR6, 0x180, URZ ;  /* 0x0000018006227890 */ /* 0x000fe2000fffe03f */
[----:B------:R-:W-:Y:S01]  /*1ab0*/  UMOV UR35, 0x80000020 ;  /* 0x8000002000237882 */ /* 0x000fe20000000000 */
[----:B------:R-:W-:Y:S01]  /*1ac0*/  UIADD3 UR7, UR5, 0x200, URZ ;  /* 0x0000020005077890 */ /* 0x000fe2000fffe03f */
[----:B------:R-:W-:Y:S02]  /*1ad0*/  WARPGROUP.DEPBAR.LE gsb0, 0x0 ;  /* 0x00008000000079c5 */ /* 0x000fe40000010000 */
[----:B------:R-:W-:-:S06]  /*1ae0*/  WARPGROUP.ARRIVE ;  /* 0x00000000000079c5 */ /* 0x000fcc0000000000 */
[----:B------:R-:W-:Y:S01]  /*1af0*/  IGMMA.64x16x32.S8.S8 R112, gdesc[UR12], RZ, !UPT, gsb0 ;  /* 0x006000000c7079f1 */ /* 0x000fe2000c0410ff */
[----:B------:R-:W-:Y:S01]  /*1b00*/  UIADD3 UR12, UR5, 0x2, URZ ;  /* 0x00000002050c7890 */ /* 0x000fe2000fffe03f */
[----:B------:R-:W-:Y:S01]  /*1b10*/  UMOV UR13, 0x80000020 ;  /* 0x80000020000d7882 */ /* 0x000fe20000000000 */
[----:B------:R-:W-:Y:S01]  /*1b20*/  UIADD3 UR5, UR5, 0x202, URZ ;  /* 0x0000020205057890 */ /* 0x000fe2000fffe03f */
[----:B------:R-:W-:Y:S02]  /*1b30*/  WARPGROUP.DEPBAR.LE gsb0, 0x0 ;  /* 0x00008000000079c5 */ /* 0x000fe40000010000 */
[----:B------:R-:W-:-:S06]  /*1b40*/  WARPGROUP.ARRIVE ;  /* 0x00000000000079c5 */ /* 0x000fcc0000000000 */
[----:B------:R-:W-:Y:S03]  /*1b50*/  IGMMA.64x16x32.S8.S8 R96, gdesc[UR24], RZ, !UPT, gsb0 ;  /* 0x00600000186079f1 */ /* 0x000fe6000c0410ff */
        /* <DEDUP_REMOVED lines=11> */
[----:B------:R-:W-:Y:S01]  /*1c10*/  IGMMA.64x16x32.S8.S8 R32, gdesc[UR32], RZ, !UPT, gsb0 ;  /* 0x00600000202079f1 */ /* 0x000fe2000c0410ff */
[----:B------:R-:W-:Y:S01]  /*1c20*/  UMOV UR32, UR7 ;  /* 0x0000000700207c82 */ /* 0x000fe20008000000 */
[----:B------:R-:W-:Y:S01]  /*1c30*/  UMOV UR33, 0x80000020 ;  /* 0x8000002000217882 */ /* 0x000fe20000000000 */
[----:B------:R-:W-:Y:S01]  /*1c40*/  UMOV UR28, UR32 ;  /* 0x00000020001c7c82 */ /* 0x000fe20008000000 */
        /* <DEDUP_REMOVED lines=9> */
[----:B------:R-:W-:-:S02]  /*1ce0*/  WARPGROUP.DEPBAR.LE gsb0, 0x0 ;  /* 0x00008000000079c5 */ /* 0x000fc40000010000 */
[----:B------:R-:W-:-:S06]  /*1cf0*/  WARPGROUP.ARRIVE ;  /* 0x00000000000079c5 */ /* 0x000fcc0000000000 */
[----:B------:R-:W-:Y:S01]  /*1d00*/  IGMMA.64x16x32.S8.S8 R24, gdesc[UR32], RZ, !UPT, gsb0 ;  /* 0x00600000201879f1 */ /* 0x000fe2000c0410ff */
[----:B------:R-:W-:Y:S01]  /*1d10*/  UMOV UR34, UR14 ;  /* 0x0000000e00227c82 */ /* 0x000fe20008000000 */
[----:B------:R-:W-:Y:S01]  /*1d20*/  UMOV UR35, UR15 ;  /* 0x0000000f00237c82 */ /* 0x000fe20008000000 */
[----:B------:R-:W-:Y:S01]  /*1d30*/  UIADD3 UR14, UR6, 0x2, URZ ;  /* 0x00000002060e7890 */ /* 0x000fe2000fffe03f */
[----:B------:R-:W-:Y:S01]  /*1d40*/  UMOV UR15, 0x80000020 ;  /* 0x80000020000f7882 */ /* 0x000fe20000000000 */
[----:B------:R-:W-:Y:S02]  /*1d50*/  WARPGROUP.DEPBAR.LE gsb0, 0x0 ;  /* 0x00008000000079c5 */ /* 0x000fe40000010000 */
[----:B------:R-:W-:-:S06]  /*1d60*/  WARPGROUP.ARRIVE ;  /* 0x00000000000079c5 */ /* 0x000fcc0000000000 */
[----:B------:R-:W-:Y:S01]  /*1d70*/  IGMMA.64x16x32.S8.S8 R40, gdesc[UR28], RZ, !UPT, gsb0 ;  /* 0x006000001c2879f1 */ /* 0x000fe2000c0410ff */
[----:B------:R-:W-:Y:S01]  /*1d80*/  UIADD3 UR30, UR6, 0x102, URZ ;  /* 0x00000102061e7890 */ /* 0x000fe2000fffe03f */
[----:B------:R-:W-:Y:S01]  /*1d90*/  UMOV UR28, UR12 ;  /* 0x0000000c001c7c82 */ /* 0x000fe20008000000 */
[----:B------:R-:W-:Y:S01]  /*1da0*/  UMOV UR29, UR13 ;  /* 0x0000000d001d7c82 */ /* 0x000fe20008000000 */
        /* <DEDUP_REMOVED lines=38> */
[----:B------:R-:W-:Y:S03]  /*2010*/  IGMMA.64x16x32.S8.S8 R128, gdesc[UR12], R128, gsb0 ;  /* 0x006000000c8079f1 */ /* 0x000fe60008041080 */
        /* <DEDUP_REMOVED lines=17> */
[----:B------:R-:W-:Y:S01]  /*2130*/  IGMMA.64x16x32.S8.S8 R32, gdesc[UR32], R32, gsb0 ;  /* 0x00600000202079f1 */ /* 0x000fe20008041020 */
        /* <DEDUP_REMOVED lines=36> */
[----:B------:R-:W-:Y:S05]  /*2380*/  @!P2 BRA `(.L_x_23) ;  /* 0x0000000c0064a947 */ /* 0x000fea0003800000 */
[----:B------:R-:W-:Y:S01]  /*2390*/  UIADD3 UR5, UR37, 0x1, URZ ;  /* 0x0000000125057890 */ /* 0x000fe2000fffe03f */
[----:B01----:R-:W-:Y:S02]  /*23a0*/  IMAD.U32 R0, RZ, RZ, UR40 ;  /* 0x00000028ff007e24 */ /* 0x003fe4000f8e00ff */
[----:B------:R-:W-:Y:S01]  /*23b0*/  IMAD.U32 R3, RZ, RZ, UR37 ;  /* 0x00000025ff037e24 */ /* 0x000fe2000f8e00ff */
[----:B------:R-:W-:-:S04]  /*23c0*/  UISETP.NE.AND UP0, UPT, UR5, 0xb, UPT ;  /* 0x0000000b0500788c */ /* 0x000fc8000bf05270 */
[----:B------:R-:W-:Y:S02]  /*23d0*/  USEL UR6, URZ, 0x1, UP0 ;  /* 0x000000013f067887 */ /* 0x000fe40008000000 */
[----:B------:R-:W-:Y:S02]  /*23e0*/  USEL UR5, UR5, URZ, UP0 ;  /* 0x0000003f05057287 */ /* 0x000fe40008000000 */
[----:B------:R-:W-:-:S06]  /*23f0*/  ULOP3.LUT UR6, UR36, UR6, URZ, 0x3c, !UPT ;  /* 0x0000000624067292 */ /* 0x000fcc000f8e3c3f */
[----:B------:R-:W-:-:S07]  /*2400*/  IMAD.U32 R7, RZ, RZ, UR6 ;  /* 0x00000006ff077e24 */ /* 0x000fce000f8e00ff */
.L_x_30:
[----:B------:R-:W-:Y:S05]  /*2410*/  @!P0 BRA `(.L_x_24) ;  /* 0x0000000000048947 */ /* 0x000fea0003800000 */
[----:B------:R-:W-:Y:S01]  /*2420*/  BPT.TRAP 0x1 ;  /* 0x000000040000795c */ /* 0x000fe20000300000 */
.L_x_24:
[----:B------:R-:W0:Y:S01]  /*2430*/  S2UR UR7, SR_CgaCtaId ;  /* 0x00000000000779c3 */ /* 0x000e220000008800 */
[----:B------:R-:W-:Y:S01]  /*2440*/  UMOV UR6, 0x400 ;  /* 0x0000040000067882 */ /* 0x000fe20000000000 */
[----:B------:R-:W-:Y:S01]  /*2450*/  IMAD.U32 R5, RZ, RZ, UR5 ;  /* 0x00000005ff057e24 */ /* 0x000fe2000f8e00ff */
[----:B------:R-:W-:Y:S01]  /*2460*/  SHF.L.U32 R4, R7, 0x1f, RZ ;  /* 0x0000001f07047819 */ /* 0x000fe200000006ff */
[----:B0-----:R-:W-:-:S06]  /*2470*/  ULEA UR6, UR7, UR6, 0x18 ;  /* 0x0000000607067291 */ /* 0x001fcc000f8ec03f */
[----:B------:R-:W-:-:S04]  /*2480*/  IMAD.U32 R6, RZ, RZ, UR6 ;  /* 0x00000006ff067e24 */ /* 0x000fc8000f8e00ff */
[----:B------:R-:W-:-:S04]  /*2490*/  IMAD R5, R5, 0x8, R6 ;  /* 0x0000000805057824 */ /* 0x000fc800078e0206 */
[----:B------:R0:W1:Y:S01]  /*24a0*/  SYNCS.PHASECHK.TRANS64.TRYWAIT P1, [R5+URZ], R4 ;  /* 0x00000004050075a7 */ /* 0x000062000802017f */
[----:B------:R-:W-:Y:S05]  /*24b0*/  @!P0 BRA `(.L_x_25) ;  /* 0x0000000000048947 */ /* 0x000fea0003800000 */
[----:B------:R-:W-:Y:S01]  /*24c0*/  BPT.TRAP 0x1 ;  /* 0x000000040000795c */ /* 0x000fe20000300000 */
.L_x_25:
[----:B-1----:R-:W-:Y:S05]  /*24d0*/  @P1 BRA `(.L_x_26) ;  /* 0x0000000000081947 */ /* 0x002fea0003800000 */
[----:B------:R-:W1:Y:S02]  /*24e0*/  SYNCS.PHASECHK.TRANS64.TRYWAIT P1, [R5+URZ], R4 ;  /* 0x00000004050075a7 */ /* 0x000e64000802017f */
[----:B-1----:R-:W-:Y:S05]  /*24f0*/  @!P1 BRA `(.L_x_27) ;  /* 0x0000008400b09947 */ /* 0x002fea0003800000 */
.L_x_26:
[----:B------:R-:W-:Y:S01]  /*2500*/  UIMAD UR6, UR5, 0x300, UR41 ;  /* 0x00000300050678a4 */ /* 0x000fe2000f8e0229 */
[----:B------:R-:W-:Y:S01]  /*2510*/  WARPGROUP.ARRIVE ;  /* 0x00000000000079c5 */ /* 0x000fe20000000000 */
[----:B------:R-:W-:Y:S01]  /*2520*/  UIMAD UR7, UR5, 0x1c0, UR4 ;  /* 0x000001c0050778a4 */ /* 0x000fe2000f8e0204 */
[----:B------:R-:W-:Y:S01]  /*2530*/  UMOV UR9, 0x80000020 ;  /* 0x8000002000097882 */ /* 0x000fe20000000000 */
[----:B------:R-:W-:Y:S02]  /*2540*/  UMOV UR11, 0x80000020 ;  /* 0x80000020000b7882 */ /* 0x000fe40000000000 */
[----:B------:R-:W-:Y:S01]  /*2550*/  UIADD3 UR14, UR7, 0x40, URZ ;  /* 0x00000040070e7890 */ /* 0x000fe2000fffe03f */
[----:B------:R-:W-:Y:S02]  /*2560*/  UMOV UR8, UR6 ;  /* 0x0000000600087c82 */ /* 0x000fe40008000000 */
[----:B------:R-:W-:Y:S01]  /*2570*/  UMOV UR10, UR7 ;  /* 0x00000007000a7c82 */ /* 0x000fe20008000000 */
[----:B------:R-:W-:Y:S01]  /*2580*/  UMOV UR12, UR8 ;  /* 0x00000008000c7c82 */ /* 0x000fe20008000000 */
[----:B------:R-:W-:Y:S01]  /*2590*/  IGMMA.64x16x32.S8.S8 R128, gdesc[UR8], R128, gsb0 ;  /* 0x00600000088079f1 */ /* 0x000fe20008041080 */
[----:B------:R-:W-:Y:S01]  /*25a0*/  UMOV UR13, UR9 ;  /* 0x00000009000d7c82 */ /* 0x000fe20008000000 */
[----:B------:R-:W-:Y:S01]  /*25b0*/  UMOV UR15, 0x80000020 ;  /* 0x80000020000f7882 */ /* 0x000fe20000000000 */
[----:B------:R-:W-:Y:S01]  /*25c0*/  UIADD3 UR18, UR7, 0x80, URZ ;  /* 0x0000008007127890 */ /* 0x000fe2000fffe03f */
[----:B------:R-:W-:Y:S01]  /*25d0*/  UMOV UR16, UR8 ;  /* 0x0000000800107c82 */ /* 0x000fe20008000000 */
        /* <DEDUP_REMOVED lines=19> */
[----:B------:R-:W-:Y:S01]  /*2710*/  UMOV UR9, 0x80000020 ;  /* 0x8000002000097882 */ /* 0x000fe20000000000 */
[----:B------:R-:W-:-:S02]  /*2720*/  WARPGROUP.DEPBAR.LE gsb0, 0x0 ;  /* 0x00008000000079c5 */ /* 0x000fc40000010000 */
[----:B------:R-:W-:-:S06]  /*2730*/  WARPGROUP.ARRIVE ;  /* 0x00000000000079c5 */ /* 0x000fcc0000000000 */
[----:B------:R-:W-:Y:S01]  /*2740*/  IGMMA.64x16x32.S8.S8 R112, gdesc[UR12], R112, gsb0 ;  /* 0x006000000c7079f1 */ /* 0x000fe20008041070 */
[----:B------:R-:W-:Y:S02]  /*2750*/  UIADD3 UR12, UR6, 0x200, URZ ;  /* 0x00000200060c7890 */ /* 0x000fe4000fffe03f */
[----:B------:R-:W-:Y:S01]  /*2760*/  UIADD3 UR6, UR6, 0x202, URZ ;  /* 0x0000020206067890 */ /* 0x000fe2000fffe03f */
        /* <DEDUP_REMOVED lines=29> */
[----:B------:R-:W-:Y:S01]  /*2940*/  IGMMA.64x16x32.S8.S8 R24, gdesc[UR32], R24, gsb0 ;  /* 0x00600000201879f1 */ /* 0x000fe20008041018 */
[----:B------:R-:W-:Y:S01]  /*2950*/  UMOV UR34, UR10 ;  /* 0x0000000a00227c82 */ /* 0x000fe20008000000 */
[----:B------:R-:W-:Y:S01]  /*2960*/  UMOV UR35, UR11 ;  /* 0x0000000b00237c82 */ /* 0x000fe20008000000 */
[----:B------:R-:W-:Y:S01]  /*2970*/  UMOV UR11, 0x80000020 ;  /* 0x80000020000b7882 */ /* 0x000fe20000000000 */
[----:B------:R-:W-:Y:S02]  /*2980*/  WARPGROUP.DEPBAR.LE gsb0, 0x0 ;  /* 0x00008000000079c5 */ /* 0x000fe40000010000 */
[----:B------:R-:W-:-:S06]  /*2990*/  WARPGROUP.ARRIVE ;  /* 0x00000000000079c5 */ /* 0x000fcc0000000000 */
[----:B------:R-:W-:Y:S01]  /*29a0*/  IGMMA.64x16x32.S8.S8 R40, gdesc[UR28], R40, gsb0 ;  /* 0x006000001c2879f1 */ /* 0x000fe20008041028 */
[----:B------:R-:W-:Y:S01]  /*29b0*/  UIADD3 UR30, UR7, 0x142, URZ ;  /* 0x00000142071e7890 */ /* 0x000fe2000fffe03f */
        /* <DEDUP_REMOVED lines=20> */
[----:B------:R-:W-:Y:S02]  /*2b00*/  UIADD3 UR16, UR7, 0x2, URZ ;  /* 0x0000000207107890 */ /* 0x000fe4000fffe03f */
[----:B------:R-:W-:Y:S01]  /*2b10*/  UIADD3 UR18, UR7, 0x82, URZ ;  /* 0x0000008207127890 */ /* 0x000fe2000fffe03f */
[----:B------:R-:W-:Y:S01]  /*2b20*/  UMOV UR17, UR9 ;  /* 0x0000000900117c82 */ /* 0x000fe20008000000 */
[----:B------:R-:W-:-:S03]  /*2b30*/  UMOV UR19, 0x80000020 ;  /* 0x8000002000137882 */ /* 0x000fc60000000000 */
[----:B------:R-:W-:Y:S01]  /*2b40*/  UMOV UR10, UR16 ;  /* 0x00000010000a7c82 */ /* 0x000fe20008000000 */
[----:B------:R-:W-:Y:S01]  /*2b50*/  UMOV UR16, UR8 ;  /* 0x0000000800107c82 */ /* 0x000fe20008000000 */
        /* <DEDUP_REMOVED lines=72> */
[----:B------:R-:W-:Y:S01]  /*2fe0*/  BPT.TRAP 0x1 ;  /* 0x000000040000795c */ /* 0x000fe20000300000 */
.L_x_28:
[----:B------:R-:W-:-:S13]  /*2ff0*/  ISETP.NE.AND P1, PT, R19, RZ, PT ;  /* 0x000000ff1300720c */ /* 0x000fda0003f25270 */
[----:B01----:R-:W-:-:S04]  /*3000*/  @P1 IMAD R4, R3, 0x8, R6 ;  /* 0x0000000803041824 */ /* 0x003fc800078e0206 */
[----:B------:R-:W-:-:S05]  /*3010*/  @P1 VIADD R5, R4, 0x58 ;  /* 0x0000005804051836 */ /* 0x000fca0000000000 */
[----:B------:R-:W-:-:S04]  /*3020*/  @P1 PRMT R5, R22, 0x654, R5 ;  /* 0x0000065416051816 */ /* 0x000fc80000000005 */
[----:B------:R0:W-:Y:S01]  /*3030*/  @P1 SYNCS.ARRIVE.TRANS64.RED.A1T0 RZ, [R5+URZ], RZ ;  /* 0x000000ff05ff19a7 */ /* 0x0001e2000810043f */
[----:B------:R-:W-:-:S13]  /*3040*/  ISETP.GT.U32.AND P1, PT, R18, 0x1, PT ;  /* 0x000000011200780c */ /* 0x000fda0003f24070 */
[----:B0-----:R-:W-:Y:S05]  /*3050*/  @P1 BRA `(.L_x_29) ;  /* 0x0000000000041947 */ /* 0x001fea0003800000 */
[----:B------:R-:W-:Y:S01]  /*3060*/  BPT.TRAP 0x1 ;  /* 0x000000040000795c */ /* 0x000fe20000300000 */
.L_x_29:
[----:B------:R-:W-:Y:S01]  /*3070*/  UIADD3 UR5, UR5, 0x1, URZ ;  /* 0x0000000105057890 */ /* 0x000fe2000fffe03f */
[C---:B------:R-:W-:Y:S01]  /*3080*/  ISETP.GT.AND P2, PT, R0.reuse, 0x1, PT ;  /* 0x000000010000780c */ /* 0x040fe20003f44270 */
[----:B------:R-:W-:Y:S02]  /*3090*/  VIADD R3, R3, 0x1 ;  /* 0x0000000103037836 */ /* 0x000fe40000000000 */
[----:B------:R-:W-:Y:S01]  /*30a0*/  UISETP.NE.AND UP0, UPT, UR5, 0xb, UPT ;  /* 0x0000000b0500788c */ /* 0x000fe2000bf05270 */
[----:B------:R-:W-:Y:S02]  /*30b0*/  VIADD R0, R0, 0xffffffff ;  /* 0xffffffff00007836 */ /* 0x000fe40000000000 */
[C---:B------:R-:W-:Y:S01]  /*30c0*/  ISETP.NE.AND P1, PT, R3.reuse, 0xb, PT ;  /* 0x0000000b0300780c */ /* 0x040fe20003f25270 */
[----:B------:R-:W-:Y:S02]  /*30d0*/  USEL UR6, URZ, 0x1, UP0 ;  /* 0x000000013f067887 */ /* 0x000fe40008000000 */
[----:B------:R-:W-:Y:S01]  /*30e0*/  USEL UR5, UR5, URZ, UP0 ;  /* 0x0000003f05057287 */ /* 0x000fe20008000000 */
[----:B------:R-:W-:-:S03]  /*30f0*/  SEL R3, R3, RZ, P1 ;  /* 0x000000ff03037207 */ /* 0x000fc60000800000 */
[----:B------:R-:W-:Y:S01]  /*3100*/  LOP3.LUT R7, R7, UR6, RZ, 0x3c, !PT ;  /* 0x0000000607077c12 */ /* 0x000fe2000f8e3cff */
[----:B------:R-:W-:Y:S07]  /*3110*/  @P2 BRA `(.L_x_30) ;  /* 0xfffffff000bc2947 */ /* 0x000fee000383ffff */
.L_x_23:
[----:B01----:R-:W0:Y:S02]  /*3120*/  LDC R0, c[0x0][0x28c] ;  /* 0x0000a300ff007b82 */ /* 0x003e240000000800 */
[----:B0-----:R-:W-:-:S13]  /*3130*/  ISETP.GE.AND P1, PT, R0, 0x1, PT ;  /* 0x000000010000780c */ /* 0x001fda0003f26270 */
[----:B------:R-:W-:Y:S05]  /*3140*/  @!P1 BRA `(.L_x_31) ;  /* 0x0000000000449947 */ /* 0x000fea0003800000 */
[----:B------:R-:W-:Y:S05]  /*3150*/  @!P0 BRA `(.L_x_32) ;  /* 0x0000000000048947 */ /* 0x000fea0003800000 */
[----:B------:R-:W-:Y:S01]  /*3160*/  BPT.TRAP 0x1 ;  /* 0x000000040000795c */ /* 0x000fe20000300000 */
.L_x_32:
[----:B------:R-:W-:-:S13]  /*3170*/  ISETP.NE.AND P0, PT, R19, RZ, PT ;  /* 0x000000ff1300720c */ /* 0x000fda0003f05270 */
[----:B------:R-:W-:-:S05]  /*3180*/  VOTEU.ANY UP0, P0 ;  /* 0x00000000003f7886 */ /* 0x000fca0000000100 */
[----:B------:R-:W-:-:S06]  /*3190*/  @UP0 UIADD3 UR4, UR40, UR37, URZ ;  /* 0x0000002528040290 */ /* 0x000fcc000fffe03f */
[----:B------:R-:W-:Y:S02]  /*31a0*/  IMAD.U32 R4, RZ, RZ, UR4 ;  /* 0x00000004ff047e24 */ /* 0x000fe4000f8e00ff */
[----:B------:R-:W-:Y:S02]  /*31b0*/  IMAD.U32 R3, RZ, RZ, UR4 ;  /* 0x00000004ff037e24 */ /* 0x000fe4000f8e00ff */
[----:B------:R-:W-:-:S05]  /*31c0*/  @P0 IMAD.WIDE.U32 R4, R4, -0x45d1745d, RZ ;  /* 0xba2e8ba304040825 */ /* 0x000fca00078e00ff */
[----:B------:R-:W-:-:S05]  /*31d0*/  @P0 SHF.R.U32.HI R0, RZ, 0x3, R5 ;  /* 0x00000003ff000819 */ /* 0x000fca0000011605 */
[----:B------:R-:W-:-:S04]  /*31e0*/  @P0 IMAD R0, R0, -0xb, R3 ;  /* 0xfffffff500000824 */ /* 0x000fc800078e0203 */
[----:B------:R-:W-:-:S04]  /*31f0*/  @P0 IMAD R0, R0, 0x8, R6 ;  /* 0x0000000800000824 */ /* 0x000fc800078e0206 */
[----:B------:R-:W-:-:S05]  /*3200*/  @P0 VIADD R3, R0, 0x58 ;  /* 0x0000005800030836 */ /* 0x000fca0000000000 */
[----:B------:R-:W-:-:S04]  /*3210*/  @P0 PRMT R3, R22, 0x654, R3 ;  /* 0x0000065416030816 */ /* 0x000fc80000000003 */
[----:B------:R0:W-:Y:S01]  /*3220*/  @P0 SYNCS.ARRIVE.TRANS64.RED.A1T0 RZ, [R3+URZ], RZ ;  /* 0x000000ff03ff09a7 */ /* 0x0001e2000810043f */
[----:B------:R-:W-:-:S13]  /*3230*/  ISETP.GT.U32.AND P0, PT, R18, 0x1, PT ;  /* 0x000000011200780c */ /* 0x000fda0003f04070 */
[----:B0-----:R-:W-:Y:S05]  /*3240*/  @P0 BRA `(.L_x_31) ;  /* 0x0000000000040947 */ /* 0x001fea0003800000 */
[----:B------:R-:W-:Y:S01]  /*3250*/  BPT.TRAP 0x1 ;  /* 0x000000040000795c */ /* 0x000fe20000300000 */
.L_x_31:
[----:B------:R-:W-:Y:S01]  /*3260*/  IMAD R137, R137, 0x70, RZ ;  /* 0x0000007089897824 */ /* 0x000fe200078e02ff */
[----:B------:R-:W-:Y:S01]  /*3270*/  UIADD3 UR37, UR39, UR37, URZ ;  /* 0x0000002527257290 */ /* 0x000fe2000fffe03f */
[----:B------:R-:W-:Y:S01]  /*3280*/  IMAD R3, R136, 0xc0, RZ ;  /* 0x000000c088037824 */ /* 0x000fe200078e02ff */
[----:B------:R-:W-:Y:S01]  /*3290*/  ULDC UR7, c[0x0][0x288] ;  /* 0x0000a20000077ab9 */ /* 0x000fe20000000800 */
[----:B------:R-:W-:Y:S01]  /*32a0*/  ULDC UR10, c[0x0][0x284] ;  /* 0x0000a100000a7ab9 */ /* 0x000fe20000000800 */
[----:B------:R-:W-:Y:S01]  /*32b0*/  UISETP.GT.U32.AND UP0, UPT, UR37, 0xa, UPT ;  /* 0x0000000a2500788c */ /* 0x000fe2000bf04070 */
[----:B------:R-:W-:Y:S01]  /*32c0*/  ISETP.GE.AND P0, PT, R137, UR7, PT ;  /* 0x0000000789007c0c */ /* 0x000fe2000bf06270 */
[----:B------:R-:W-:Y:S01]  /*32d0*/  UISETP.GE.U32.AND UP1, UPT, UR39, 0xb, UPT ;  /* 0x0000000b2700788c */ /* 0x000fe2000bf26070 */
[----:B------:R-:W-:Y:S01]  /*32e0*/  SHF.R.S32.HI R12, RZ, 0x1f, R23 ;  /* 0x0000001fff0c7819 */ /* 0x000fe20000011417 */
[----:B------:R-:W-:Y:S01]  /*32f0*/  UISETP.LT.U32.AND UP0, UPT, UR39, 0xb, UP0 ;  /* 0x0000000b2700788c */ /* 0x000fe20008701070 */
[----:B------:R-:W-:Y:S01]  /*3300*/  ISETP.GE.OR P0, PT, R3, UR10, P0 ;  /* 0x0000000a03007c0c */ /* 0x000fe20008706670 */
[----:B------:R-:W-:Y:S01]  /*3310*/  UIMAD.WIDE.U32 UR4, UR37, -0x45d1745d, URZ ;  /* 0xba2e8ba3250478a5 */ /* 0x000fe2000f8e003f */
[----:B------:R-:W-:Y:S01]  /*3320*/  LOP3.LUT R150, R137, 0x6, R143, 0xf8, !PT ;  /* 0x0000000689967812 */ /* 0x000fe200078ef88f */
[----:B------:R-:W-:Y:S01]  /*3330*/  USEL UR6, URZ, 0x1, !UP0 ;  /* 0x000000013f067887 */ /* 0x000fe2000c000000 */
[----:B------:R-:W-:-:S02]  /*3340*/  ULDC.64 UR8, c[0x0][0x5d0] ;  /* 0x0001740000087ab9 */ /* 0x000fc40000000a00 */
[----:B------:R-:W-:Y:S01]  /*3350*/  SHF.R.S32.HI R151, RZ, 0x1f, R150 ;  /* 0x0000001fff977819 */ /* 0x000fe20000011496 */
[----:B------:R-:W-:Y:S01]  /*3360*/  IMAD R0, R12, UR8, RZ ;  /* 0x000000080c007c24 */ /* 0x000fe2000f8e02ff */
[----:B------:R-:W-:Y:S02]  /*3370*/  USHF.R.U32.HI UR4, URZ, 0x3, UR5 ;  /* 0x000000033f047899 */ /* 0x000fe40008011605 */
[----:B------:R-:W-:Y:S01]  /*3380*/  ULOP3.LUT UR36, UR36, UR6, URZ, 0x3c, !UPT ;  /* 0x0000000624247292 */ /* 0x000fe2000f8e3c3f */
[C---:B------:R-:W-:Y:S01]  /*3390*/  IMAD R7, R23.reuse, UR9, R0 ;  /* 0x0000000917077c24 */ /* 0x040fe2000f8e0200 */
[----:B------:R-:W-:Y:S01]  /*33a0*/  UIMAD UR37, UR4, -0xb, UR37 ;  /* 0xfffffff5042578a4 */ /* 0x000fe2000f8e0225 */
[----:B------:R-:W-:Y:S01]  /*33b0*/  IMAD.WIDE.U32 R4, R23, UR8, R150 ;  /* 0x0000000817047c25 */ /* 0x000fe2000f8e0096 */
[----:B------:R-:W-:-:S03]  /*33c0*/  @UP1 ULOP3.LUT UR36, UR36, 0x1, UR4, 0x78, !UPT ;  /* 0x0000000124241892 */ /* 0x000fc6000f8e7804 */
[----:B------:R-:W-:Y:S02]  /*33d0*/  IMAD.IADD R5, R5, 0x1, R7 ;  /* 0x0000000105057824 */ /* 0x000fe400078e0207 */
[----:B------:R-:W-:Y:S01]  /*33e0*/  IMAD.MOV.U32 R0, RZ, RZ, -0x1 ;  /* 0xffffffffff007424 */ /* 0x000fe200078e00ff */
[----:B------:R-:W-:Y:S06]  /*33f0*/  @P0 BRA `(.L_x_33) ;  /* 0x0000005800040947 */ /* 0x000fec0003800000 */
[----:B------:R-:W0:Y:S01]  /*3400*/  LDC.64 R10, c[0x0][0x5c8] ;  /* 0x00017200ff0a7b82 */ /* 0x000e220000000a00 */
[----:B------:R-:W-:Y:S01]  /*3410*/  IMAD.WIDE R20, R136, 0xc0, R138 ;  /* 0x000000c088147825 */ /* 0x000fe200078e028a */
[----:B------:R-:W-:Y:S01]  /*3420*/  ULDC.64 UR4, c[0x0][0x5c0] ;  /* 0x0001700000047ab9 */ /* 0x000fe20000000a00 */
[----:B------:R-:W-:Y:S02]  /*3430*/  BSSY B0, `(.L_x_33) ;  /* 0x000057d000007945 */ /* 0x000fe40003800000 */
[----:B------:R-:W-:Y:S02]  /*3440*/  IMAD.IADD R156, R146, 0x1, -R3 ;  /* 0x00000001929c7824 */ /* 0x000fe400078e0a03 */
[----:B------:R-:W-:Y:S02]  /*3450*/  IMAD.IADD R3, R142, 0x1, -R137 ;  /* 0x000000018e037824 */ /* 0x000fe400078e0a89 */
[-C--:B0-----:R-:W-:Y:S01]  /*3460*/  IMAD R6, R21, R10.reuse, RZ ;  /* 0x0000000a15067224 */ /* 0x081fe200078e02ff */
[----:B------:R-:W-:Y:S01]  /*3470*/  SHF.L.U64.HI R13, R10, 0x3, R11 ;  /* 0x000000030a0d7819 */ /* 0x000fe2000001020b */
[----:B------:R-:W-:-:S04]  /*3480*/  IMAD.WIDE.U32 R4, R20, R10, R4 ;  /* 0x0000000a14047225 */ /* 0x000fc800078e0004 */
[----:B------:R-:W-:Y:S01]  /*3490*/  IMAD R7, R20, R11, R6 ;  /* 0x0000000b14077224 */ /* 0x000fe200078e0206 */
[----:B------:R-:W-:Y:S01]  /*34a0*/  IADD3 R4, P0, R4, UR4, RZ ;  /* 0x0000000404047c10 */ /* 0x000fe2000ff1e0ff */
[----:B------:R-:W-:Y:S02]  /*34b0*/  IMAD.SHL.U32 R9, R10, 0x8, RZ ;  /* 0x000000080a097824 */ /* 0x000fe400078e00ff */
[----:B------:R-:W-:Y:S02]  /*34c0*/  IMAD.IADD R7, R5, 0x1, R7 ;  /* 0x0000000105077824 */ /* 0x000fe400078e0207 */
[----:B------:R-:W-:Y:S01]  /*34d0*/  IMAD R15, R11, 0x78, RZ ;  /* 0x000000780b0f7824 */ /* 0x000fe200078e02ff */
[----:B------:R-:W-:Y:S02]  /*34e0*/  IADD3 R6, P1, R9, R4, RZ ;  /* 0x0000000409067210 */ /* 0x000fe40007f3e0ff */
[----:B------:R-:W-:Y:S02]  /*34f0*/  IADD3.X R5, R7, UR5, RZ, P0, !PT ;  /* 0x0000000507057c10 */ /* 0x000fe400087fe4ff */
[----:B-----5:R-:W-:-:S03]  /*3500*/  ISETP.NE.AND P0, PT, R141, RZ, PT ;  /* 0x000000ff8d00720c */ /* 0x020fc60003f05270 */
[----:B------:R-:W-:Y:S02]  /*3510*/  IMAD.X R7, R13, 0x1, R5, P1 ;  /* 0x000000010d077824 */ /* 0x000fe400008e0605 */
[----:B------:R-:W-:-:S04]  /*3520*/  IMAD.WIDE.U32 R10, R10, 0x78, R6 ;  /* 0x000000780a0a7825 */ /* 0x000fc800078e0006 */
[----:B------:R-:W-:Y:S01]  /*3530*/  IMAD.IADD R11, R11, 0x1, R15 ;  /* 0x000000010b0b7824 */ /* 0x000fe200078e020f */
[----:B------:R-:W-:-:S05]  /*3540*/  IADD3 R8, P1, R9, R10, RZ ;  /* 0x0000000a09087210 */ /* 0x000fca0007f3e0ff */
[----:B------:R-:W-:Y:S01]  /*3550*/  IMAD.X R9, R13, 0x1, R11, P1 ;  /* 0x000000010d097824 */ /* 0x000fe200008e060b */
[----:B------:R-:W-:Y:S07]  /*3560*/  @!P0 BRA `(.L_x_34) ;  /* 0x0000004000548947 */ /* 0x000fee0003800000 */
[----:B------:R-:W0:Y:S01]  /*3570*/  LDC.64 R152, c[0x0][0x5b0] ;  /* 0x00016c00ff987b82 */ /* 0x000e220000000a00 */
[----:B------:R-:W-:Y:S01]  /*3580*/  ULDC.64 UR4, c[0x0][0x5b8] ;  /* 0x00016e0000047ab9 */ /* 0x000fe20000000a00 */
[----:B------:R-:W-:Y:S01]  /*3590*/  ISETP.GE.AND P3, PT, R156, 0x1, PT ;  /* 0x000000019c00780c */ /* 0x000fe20003f66270 */
[----:B------:R-:W-:Y:S01]  /*35a0*/  IMAD R12, R12, UR4, RZ ;  /* 0x000000040c0c7c24 */ /* 0x000fe2000f8e02ff */
[----:B------:R-:W-:Y:S01]  /*35b0*/  BSSY B1, `(.L_x_35) ;  /* 0x000000e000017945 */ /* 0x000fe20003800000 */
[----:B------:R-:W-:Y:S01]  /*35c0*/  IMAD.WIDE.U32 R150, R23, UR4, R150 ;  /* 0x0000000417967c25 */ /* 0x000fe2000f8e0096 */
[----:B------:R-:W-:Y:S02]  /*35d0*/  ISETP.LT.OR P1, PT, R3, 0x1, !P3 ;  /* 0x000000010300780c */ /* 0x000fe40005f21670 */
[----:B------:R-:W1:Y:S01]  /*35e0*/  LDC.64 R136, c[0x0][0x5a8] ;  /* 0x00016a00ff887b82 */ /* 0x000e620000000a00 */
[----:B------:R-:W-:Y:S02]  /*35f0*/  IMAD R23, R23, UR5, R12 ;  /* 0x0000000517177c24 */ /* 0x000fe4000f8e020c */
[----:B------:R-:W-:-:S02]  /*3600*/  IMAD.MOV.U32 R148, RZ, RZ, R150 ;  /* 0x000000ffff947224 */ /* 0x000fc400078e0096 */
[----:B------:R-:W-:Y:S02]  /*3610*/  IMAD.IADD R149, R151, 0x1, R23 ;  /* 0x0000000197957824 */ /* 0x000fe400078e0217 */
[-C--:B0-----:R-:W-:Y:S02]  /*3620*/  IMAD R14, R21, R152.reuse, RZ ;  /* 0x00000098150e7224 */ /* 0x081fe400078e02ff */
[----:B------:R-:W-:-:S04]  /*3630*/  IMAD.WIDE.U32 R12, R20, R152, R148 ;  /* 0x00000098140c7225 */ /* 0x000fc800078e0094 */
[----:B------:R-:W-:Y:S01]  /*3640*/  IMAD R159, R20, R153, R14 ;  /* 0x00000099149f7224 */ /* 0x000fe200078e020e */
[----:B-1----:R-:W-:-:S04]  /*3650*/  IADD3 R12, P0, R12, R136, RZ ;  /* 0x000000880c0c7210 */ /* 0x002fc80007f1e0ff */
[----:B------:R-:W-:Y:S01]  /*3660*/  IADD3.X R13, R137, R13, R159, P0, !PT ;  /* 0x0000000d890d7210 */ /* 0x000fe200007fe49f */
[----:B------:R-:W-:Y:S08]  /*3670*/  @P1 BRA `(.L_x_36) ;  /* 0x0000000000041947 */ /* 0x000ff00003800000 */
[----:B------:R0:W5:Y:S02]  /*3680*/  LDG.E.U8 R147, desc[UR44][R12.64] ;  /* 0x0000002c0c937981 */ /* 0x000164000c1e1100 */
.L_x_36:
[----:B------:R-:W-:Y:S05]  /*3690*/  BSYNC B1 ;  /* 0x0000000000017941 */ /* 0x000fea0003800000 */
.L_x_35:
[----:B-----5:R-:W-:Y:S01]  /*36a0*/  LOP3.LUT R14, R147, 0xffff, RZ, 0xc0, !PT ;  /* 0x0000ffff930e7812 */ /* 0x020fe200078ec0ff */
[----:B------:R-:W-:Y:S01]  /*36b0*/  IMAD.SHL.U32 R154, R152, 0x8, RZ ;  /* 0x00000008989a7824 */ /* 0x000fe200078e00ff */
[----:B------:R-:W-:Y:S01]  /*36c0*/  ISETP.LT.OR P4, PT, R3, 0x2, !P3 ;  /* 0x000000020300780c */ /* 0x000fe20005f81670 */
[----:B------:R-:W-:Y:S01]  /*36d0*/  BSSY B1, `(.L_x_37) ;  /* 0x000000b000017945 */ /* 0x000fe20003800000 */
[----:B------:R-:W-:Y:S02]  /*36e0*/  PRMT R14, R14, 0x8880, RZ ;  /* 0x000088800e0e7816 */ /* 0x000fe400000000ff */
[----:B------:R-:W-:-:S03]  /*36f0*/  SHF.L.U64.HI R155, R152, 0x3, R153 ;  /* 0x00000003989b7819 */ /* 0x000fc60000010299 */
[----:B------:R-:W-:Y:S02]  /*3700*/  IMAD R23, R14, R141, RZ ;  /* 0x0000008d0e177224 */ /* 0x000fe400078e02ff */
[----:B------:R-:W-:-:S04]  /*3710*/  IMAD.WIDE.U32 R14, R20, R152, R154 ;  /* 0x00000098140e7225 */ /* 0x000fc800078e009a */
[----:B------:R-:W-:-:S05]  /*3720*/  @!P1 IMAD R157, R128, R140, R23 ;  /* 0x0000008c809d9224 */ /* 0x000fca00078e0217 */
[----:B------:R1:W-:Y:S01]  /*3730*/  @!P1 STG.E.U8 desc[UR44][R4.64], R157 ;  /* 0x0000009d04009986 */ /* 0x0003e2000c10112c */
[----:B------:R-:W-:Y:S05]  /*3740*/  @P4 BRA `(.L_x_38) ;  /* 0x00000000000c4947 */ /* 0x000fea0003800000 */
[----:B------:R-:W2:Y:S02]  /*3750*/  LDG.E.U8 R147, desc[UR44][R12.64+0x1] ;  /* 0x0000012c0c937981 */ /* 0x000ea4000c1e1100 */
[----:B--2---:R-:W-:-:S05]  /*3760*/  PRMT R128, R147, 0x8880, RZ ;  /* 0x0000888093807816 */ /* 0x004fca00000000ff */
[----:B------:R-:W-:-:S07]  /*3770*/  IMAD R23, R128, R141, RZ ;  /* 0x0000008d80177224 */ /* 0x000fce00078e02ff */
.L_x_38:
[----:B------:R-:W-:Y:S05]  /*3780*/  BSYNC B1 ;  /* 0x0000000000017941 */ /* 0x000fea0003800000 */
.L_x_37:
[----:B------:R-:W-:Y:S01]  /*3790*/  @!P4 IMAD R129, R129, R140, R23 ;  /* 0x0000008c8181c224 */ /* 0x000fe200078e0217 */
[----:B------:R-:W-:Y:S01]  /*37a0*/  ISETP.GE.AND P0, PT, R156, 0x9, PT ;  /* 0x000000099c00780c */ /* 0x000fe20003f06270 */
[----:B------:R-:W-:Y:S01]  /*37b0*/  IMAD.IADD R15, R159, 0x1, R15 ;  /* 0x000000019f0f7824 */ /* 0x000fe200078e020f */
[----:B------:R-:W-:Y:S01]  /*37c0*/  IADD3 R14, P1, P2, R150, R136, R14 ;  /* 0x00000088960e7210 */ /* 0x000fe20007a3e00e */
[----:B------:R-:W-:Y:S01]  /*37d0*/  BSSY B1, `(.L_x_39) ;  /* 0x000000b000017945 */ /* 0x000fe20003800000 */
[----:B------:R2:W-:Y:S01]  /*37e0*/  @!P4 STG.E.U8 desc[UR44][R4.64+0x1], R129 ;  /* 0x000001810400c986 */ /* 0x0005e2000c10112c */
[----:B------:R-:W-:Y:S02]  /*37f0*/  ISETP.LT.OR P4, PT, R3, 0x1, !P0 ;  /* 0x000000010300780c */ /* 0x000fe40004781670 */
[----:B------:R-:W-:Y:S02]  /*3800*/  IADD3.X R15, R149, R137, R15, P1, P2 ;  /* 0x00000089950f7210 */ /* 0x000fe40000fe440f */
[----:B-1----:R-:W-:-:S02]  /*3810*/  IADD3 R157, P5, R20, 0x80, RZ ;  /* 0x00000080149d7810 */ /* 0x002fc40007fbe0ff */
[C---:B------:R-:W-:Y:S02]  /*3820*/  ISETP.LT.OR P1, PT, R3.reuse, 0x2, !P0 ;  /* 0x000000020300780c */ /* 0x040fe40004721670 */
[----:B------:R-:W-:-:S05]  /*3830*/  ISETP.LT.OR P2, PT, R3, 0x9, !P3 ;  /* 0x000000090300780c */ /* 0x000fca0005f41670 */
[----:B--2---:R-:W-:Y:S08]  /*3840*/  @P4 BRA `(.L_x_40) ;  /* 0x00000000000c4947 */ /* 0x004ff00003800000 */
[----:B------:R-:W2:Y:S02]  /*3850*/  LDG.E.U8 R147, desc[UR44][R14.64] ;  /* 0x0000002c0e937981 */ /* 0x000ea4000c1e1100 */
[----:B--2---:R-:W-:-:S05]  /*3860*/  PRMT R128, R147, 0x8880, RZ ;  /* 0x0000888093807816 */ /* 0x004fca00000000ff */
[----:B------:R-:W-:-:S07]  /*3870*/  IMAD R23, R128, R141, RZ ;  /* 0x0000008d80177224 */ /* 0x000fce00078e02ff */
.L_x_40:
[----:B------:R-:W-:Y:S05]  /*3880*/  BSYNC B1 ;  /* 0x0000000000017941 */ /* 0x000fea0003800000 */
.L_x_39:
[----:B------:R-:W-:Y:S01]  /*3890*/  @!P4 IMAD R129, R130, R140, R23 ;  /* 0x0000008c8281c224 */ /* 0x000fe200078e0217 */
[----:B------:R-:W-:Y:S04]  /*38a0*/  BSSY B1, `(.L_x_41) ;  /* 0x0000006000017945 */ /* 0x000fe80003800000 */
[----:B------:R1:W-:Y:S01]  /*38b0*/  @!P4 STG.E.U8 desc[UR44][R6.64], R129 ;  /* 0x000000810600c986 */ /* 0x0003e2000c10112c */
[----:B------:R-:W-:Y:S05]  /*38c0*/  @P1 BRA `(.L_x_42) ;  /* 0x00000000000c1947 */ /* 0x000fea0003800000 */
[----:B------:R-:W2:Y:S02]  /*38d0*/  LDG.E.U8 R147, desc[UR44][R14.64+0x1] ;  /* 0x0000012c0e937981 */ /* 0x000ea4000c1e1100 */
[----:B--2---:R-:W-:-:S05]  /*38e0*/  PRMT R128, R147, 0x8880, RZ ;  /* 0x0000888093807816 */ /* 0x004fca00000000ff */
[----:B------:R-:W-:-:S07]  /*38f0*/  IMAD R23, R128, R141, RZ ;  /* 0x0000008d80177224 */ /* 0x000fce00078e02ff */
.L_x_42:
[----:B------:R-:W-:Y:S05]  /*3900*/  BSYNC B1 ;  /* 0x0000000000017941 */ /* 0x000fea0003800000 */
.L_x_41:
[----:B------:R-:W-:Y:S01]  /*3910*/  @!P1 IMAD R131, R131, R140, R23 ;  /* 0x0000008c83839224 */ /* 0x000fe200078e0217 */
[----:B------:R-:W-:Y:S04]  /*3920*/  BSSY B1, `(.L_x_43) ;  /* 0x0000006000017945 */ /* 0x000fe80003800000 */
[----:B------:R2:W-:Y:S01]  /*3930*/  @!P1 STG.E.U8 desc[UR44][R6.64+0x1], R131 ;  /* 0x0000018306009986 */ /* 0x0005e2000c10112c */
[----:B------:R-:W-:Y:S05]  /*3940*/  @P2 BRA `(.L_x_44) ;  /* 0x00000000000c2947 */ /* 0x000fea0003800000 */
[----:B------:R-:W3:Y:S02]  /*3950*/  LDG.E.U8 R147, desc[UR44][R12.64+0x8] ;  /* 0x0000082c0c937981 */ /* 0x000ee4000c1e1100 */
[----:B---3--:R-:W-:-:S05]  /*3960*/  PRMT R128, R147, 0x8880, RZ ;  /* 0x0000888093807816 */ /* 0x008fca00000000ff */
[----:B------:R-:W-:-:S07]  /*3970*/  IMAD R23, R128, R141, RZ ;  /* 0x0000008d80177224 */ /* 0x000fce00078e02ff */
.L_x_44:
[----:B------:R-:W-:Y:S05]  /*3980*/  BSYNC B1 ;  /* 0x0000000000017941 */ /* 0x000fea0003800000 */
.L_x_43:
[----:B------:R-:W-:Y:S01]  /*3990*/  ISETP.LT.OR P1, PT, R3, 0xa, !P3 ;  /* 0x0000000a0300780c */ /* 0x000fe20005f21670 */
[----:B--2---:R-:W-:Y:S01]  /*39a0*/  @!P2 IMAD R131, R132, R140, R23 ;  /* 0x0000008c8483a224 */ /* 0x004fe200078e0217 */
[----:B------:R-:W-:Y:S01]  /*39b0*/  BSSY B1, `(.L_x_45) ;  /* 0x000000b000017945 */ /* 0x000fe20003800000 */
[----:B-1----:R-:W-:-:S03]  /*39c0*/  IMAD.WIDE.U32 R128, R157, R152, R148 ;  /* 0x000000989d807225 */ /* 0x002fc600078e0094 */
[----:B------:R1:W-:Y:S01]  /*39d0*/  @!P2 STG.E.U8 desc[UR44][R4.64+0x8], R131 ;  /* 0x000008830400a986 */ /* 0x0003e2000c10112c */
[----:B------:R-:W-:Y:S01]  /*39e0*/  IMAD.X R21, RZ, RZ, R21, P5 ;  /* 0x000000ffff157224 */ /* 0x000fe200028e0615 */
[C---:B------:R-:W-:Y:S02]  /*39f0*/  ISETP.LT.OR P5, PT, R3.reuse, 0x9, !P0 ;  /* 0x000000090300780c */ /* 0x040fe400047a1670 */
[----:B------:R-:W-:Y:S02]  /*3a00*/  ISETP.LT.OR P2, PT, R3, 0xa, !P0 ;  /* 0x0000000a0300780c */ /* 0x000fe40004741670 */
[----:B------:R-:W-:Y:S01]  /*3a10*/  IADD3 R20, P4, R128, R136, RZ ;  /* 0x0000008880147210 */ /* 0x000fe20007f9e0ff */
[----:B------:R-:W-:-:S12]  /*3a20*/  @P1 BRA `(.L_x_46) ;  /* 0x00000000000c1947 */ /* 0x000fd80003800000 */
[----:B------:R-:W2:Y:S02]  /*3a30*/  LDG.E.U8 R147, desc[UR44][R12.64+0x9] ;  /* 0x0000092c0c937981 */ /* 0x000ea4000c1e1100 */
[----:B--2---:R-:W-:-:S05]  /*3a40*/  PRMT R130, R147, 0x8880, RZ ;  /* 0x0000888093827816 */ /* 0x004fca00000000ff */
[----:B------:R-:W-:-:S07]  /*3a50*/  IMAD R23, R130, R141, RZ ;  /* 0x0000008d82177224 */ /* 0x000fce00078e02ff */
.L_x_46:
[----:B------:R-:W-:Y:S05]  /*3a60*/  BSYNC B1 ;  /* 0x0000000000017941 */ /* 0x000fea0003800000 */
.L_x_45:
[----:B------:R-:W-:Y:S01]  /*3a70*/  @!P1 IMAD R133, R133, R140, R23 ;  /* 0x0000008c85859224 */ /* 0x000fe200078e0217 */
[----:B------:R-:W-:Y:S01]  /*3a80*/  BSSY B1, `(.L_x_47) ;  /* 0x0000007000017945 */ /* 0x000fe20003800000 */
[----:B------:R-:W-:-:S03]  /*3a90*/  IMAD R132, R21, R152, RZ ;  /* 0x0000009815847224 */ /* 0x000fc600078e02ff */
[----:B------:R2:W-:Y:S01]  /*3aa0*/  @!P1 STG.E.U8 desc[UR44][R4.64+0x9], R133 ;  /* 0x0000098504009986 */ /* 0x0005e2000c10112c */
[----:B------:R-:W-:Y:S05]  /*3ab0*/  @P5 BRA `(.L_x_48) ;  /* 0x00000000000c5947 */ /* 0x000fea0003800000 */
[----:B------:R-:W3:Y:S02]  /*3ac0*/  LDG.E.U8 R147, desc[UR44][R14.64+0x8] ;  /* 0x0000082c0e937981 */ /* 0x000ee4000c1e1100 */
[----:B---3--:R-:W-:-:S05]  /*3ad0*/  PRMT R130, R147, 0x8880, RZ ;  /* 0x0000888093827816 */ /* 0x008fca00000000ff */
[----:B------:R-:W-:-:S07]  /*3ae0*/  IMAD R23, R130, R141, RZ ;  /* 0x0000008d82177224 */ /* 0x000fce00078e02ff */
.L_x_48:
[----:B------:R-:W-:Y:S05]  /*3af0*/  BSYNC B1 ;  /* 0x0000000000017941 */ /* 0x000fea0003800000 */
.L_x_47:
[----:B-1----:R-:W-:Y:S01]  /*3b00*/  @!P5 IMAD R131, R134, R140, R23 ;  /* 0x0000008c8683d224 */ /* 0x002fe200078e0217 */
[----:B------:R-:W-:Y:S01]  /*3b10*/  BSSY B1, `(.L_x_49) ;  /* 0x0000007000017945 */ /* 0x000fe20003800000 */
[----:B--2---:R-:W-:-:S03]  /*3b20*/  IMAD R133, R157, R153, R132 ;  /* 0x000000999d857224 */ /* 0x004fc600078e0284 */
[----:B------:R1:W-:Y:S01]  /*3b30*/  @!P5 STG.E.U8 desc[UR44][R6.64+0x8], R131 ;  /* 0x000008830600d986 */ /* 0x0003e2000c10112c */
[----:B------:R-:W-:Y:S05]  /*3b40*/  @P2 BRA `(.L_x_50) ;  /* 0x00000000000c2947 */ /* 0x000fea0003800000 */
[----:B------:R-:W2:Y:S02]  /*3b50*/  LDG.E.U8 R147, desc[UR44][R14.64+0x9] ;  /* 0x0000092c0e937981 */ /* 0x000ea4000c1e1100 */
[----:B--2---:R-:W-:-:S05]  /*3b60*/  PRMT R130, R147, 0x8880, RZ ;  /* 0x0000888093827816 */ /* 0x004fca00000000ff */
[----:B------:R-:W-:-:S07]  /*3b70*/  IMAD R23, R130, R141, RZ ;  /* 0x0000008d82177224 */ /* 0x000fce00078e02ff */
.L_x_50:
[----:B------:R-:W-:Y:S05]  /*3b80*/  BSYNC B1 ;  /* 0x0000000000017941 */ /* 0x000fea0003800000 */
.L_x_49:
[----:B------:R-:W-:Y:S01]  /*3b90*/  ISETP.GE.AND P1, PT, R156, 0x81, PT ;  /* 0x000000819c00780c */ /* 0x000fe20003f26270 */
[----:B------:R-:W-:Y:S01]  /*3ba0*/  @!P2 IMAD R135, R135, R140, R23 ;  /* 0x0000008c8787a224 */ /* 0x000fe200078e0217 */
[----:B------:R-:W-:Y:S01]  /*3bb0*/  IADD3.X R21, R137, R129, R133, P4, !PT ;  /* 0x0000008189157210 */ /* 0x000fe200027fe485 */
[----:B------:R-:W-:Y:S01]  /*3bc0*/  IMAD.WIDE.U32 R152, R157, R152, R154 ;  /* 0x000000989d987225 */ /* 0x000fe200078e009a */
[----:B------:R-:W-:Y:S01]  /*3bd0*/  ISETP.LT.OR P4, PT, R3, 0x1, !P1 ;  /* 0x000000010300780c */ /* 0x000fe20004f81670 */
[----:B------:R-:W-:Y:S01]  /*3be0*/  BSSY B1, `(.L_x_51) ;  /* 0x0000008000017945 */ /* 0x000fe20003800000 */
[----:B------:R2:W-:Y:S01]  /*3bf0*/  @!P2 STG.E.U8 desc[UR44][R6.64+0x9], R135 ;  /* 0x000009870600a986 */ /* 0x0005e2000c10112c */
[----:B------:R-:W-:Y:S01]  /*3c00*/  IADD3 R128, P2, P5, R150, R136, R152 ;  /* 0x0000008896807210 */ /* 0x000fe20007d5e098 */
[----:B------:R-:W-:-:S09]  /*3c10*/  IMAD.IADD R152, R133, 0x1, R153 ;  /* 0x0000000185987824 */ /* 0x000fd200078e0299 */
[----:B------:R-:W-:Y:S05]  /*3c20*/  @P4 BRA `(.L_x_52) ;  /* 0x00000000000c4947 */ /* 0x000fea0003800000 */
[----:B------:R-:W3:Y:S02]  /*3c30*/  LDG.E.U8 R147, desc[UR44][R20.64] ;  /* 0x0000002c14937981 */ /* 0x000ee4000c1e1100 */
[----:B---3--:R-:W-:-:S05]  /*3c40*/  PRMT R130, R147, 0x8880, RZ ;  /* 0x0000888093827816 */ /* 0x008fca00000000ff */
[----:B------:R-:W-:-:S07]  /*3c50*/  IMAD R23, R130, R141, RZ ;  /* 0x0000008d82177224 */ /* 0x000fce00078e02ff */
.L_x_52:
[----:B------:R-:W-:Y:S05]  /*3c60*/  BSYNC B1 ;  /* 0x0000000000017941 */ /* 0x000fea0003800000 */
.L_x_51:
[----:B-1----:R-:W-:Y:S01]  /*3c70*/  @!P4 IMAD R131, R120, R140, R23 ;  /* 0x0000008c7883c224 */ /* 0x002fe200078e0217 */
[----:B------:R-:W-:Y:S01]  /*3c80*/  IADD3.X R129, R149, R137, R152, P2, P5 ;  /* 0x0000008995817210 */ /* 0x000fe200017ea498 */
[----:B------:R-:W-:Y:S01]  /*3c90*/  BSSY B1, `(.L_x_53) ;  /* 0x0000009000017945 */ /* 0x000fe20003800000 */
[----:B------:R-:W-:Y:S02]  /*3ca0*/  ISETP.GE.AND P2, PT, R156, 0x89, PT ;  /* 0x000000899c00780c */ /* 0x000fe40003f46270 */
[----:B------:R1:W-:Y:S01]  /*3cb0*/  @!P4 STG.E.U8 desc[UR44][R10.64], R131 ;  /* 0x000000830a00c986 */ /* 0x0003e2000c10112c */
[C---:B------:R-:W-:Y:S02]  /*3cc0*/  ISETP.LT.OR P4, PT, R3.reuse, 0x2, !P1 ;  /* 0x000000020300780c */ /* 0x040fe40004f81670 */
[----:B------:R-:W-:-:S11]  /*3cd0*/  ISETP.LT.OR P5, PT, R3, 0x1, !P2 ;  /* 0x000000010300780c */ /* 0x000fd600057a1670 */
[----:B-1----:R-:W-:Y:S05]  /*3ce0*/  @P4 BRA `(.L_x_54) ;  /* 0x00000000000c4947 */ /* 0x002fea0003800000 */
[----:B------:R-:W3:Y:S02]  /*3cf0*/  LDG.E.U8 R147, desc[UR44][R20.64+0x1] ;  /* 0x0000012c14937981 */ /* 0x000ee4000c1e1100 */
[----:B---3--:R-:W-:-:S05]  /*3d00*/  PRMT R120, R147, 0x8880, RZ ;  /* 0x0000888093787816 */ /* 0x008fca00000000ff */
[----:B------:R-:W-:-:S07]  /*3d10*/  IMAD R23, R120, R141, RZ ;  /* 0x0000008d78177224 */ /* 0x000fce00078e02ff */
.L_x_54:
[----:B------:R-:W-:Y:S05]  /*3d20*/  BSYNC B1 ;  /* 0x0000000000017941 */ /* 0x000fea0003800000 */
.L_x_53:
[----:B------:R-:W-:Y:S01]  /*3d30*/  @!P4 IMAD R121, R121, R140, R23 ;  /* 0x0000008c7979c224 */ /* 0x000fe200078e0217 */
[----:B------:R-:W-:Y:S04]  /*3d40*/  BSSY B1, `(.L_x_55) ;  /* 0x0000006000017945 */ /* 0x000fe80003800000 */
[----:B------:R1:W-:Y:S01]  /*3d50*/  @!P4 STG.E.U8 desc[UR44][R10.64+0x1], R121 ;  /* 0x000001790a00c986 */ /* 0x0003e2000c10112c */
[----:B------:R-:W-:Y:S05]  /*3d60*/  @P5 BRA `(.L_x_56) ;  /* 0x00000000000c5947 */ /* 0x000fea0003800000 */
[----:B------:R-:W3:Y:S02]  /*3d70*/  LDG.E.U8 R147, desc[UR44][R128.64] ;  /* 0x0000002c80937981 */ /* 0x000ee4000c1e1100 */
[----:B---3--:R-:W-:-:S05]  /*3d80*/  PRMT R120, R147, 0x8880, RZ ;  /* 0x0000888093787816 */ /* 0x008fca00000000ff */
[----:B------:R-:W-:-:S07]  /*3d90*/  IMAD R23, R120, R141, RZ ;  /* 0x0000008d78177224 */ /* 0x000fce00078e02ff */
.L_x_56:
[----:B------:R-:W-:Y:S05]  /*3da0*/  BSYNC B1 ;  /* 0x0000000000017941 */ /* 0x000fea0003800000 */
.L_x_55:
[C---:B------:R-:W-:Y:S01]  /*3db0*/  ISETP.LT.OR P4, PT, R3.reuse, 0x2, !P2 ;  /* 0x000000020300780c */ /* 0x040fe20005781670 */
[----:B-1----:R-:W-:Y:S01]  /*3dc0*/  @!P5 IMAD R121, R122, R140, R23 ;  /* 0x0000008c7a79d224 */ /* 0x002fe200078e0217 */
[----:B------:R-:W-:Y:S04]  /*3dd0*/  BSSY B1, `(.L_x_57) ;  /* 0x0000007000017945 */ /* 0x000fe80003800000 */
[----:B------:R1:W-:Y:S01]  /*3de0*/  @!P5 STG.E.U8 desc[UR44][R8.64], R121 ;  /* 0x000000790800d986 */ /* 0x0003e2000c10112c */
[----:B------:R-:W-:-:S06]  /*3df0*/  ISETP.LT.OR P5, PT, R3, 0x9, !P1 ;  /* 0x000000090300780c */ /* 0x000fcc0004fa1670 */
[----:B------:R-:W-:Y:S07]  /*3e00*/  @P4 BRA `(.L_x_58) ;  /* 0x00000000000c4947 */ /* 0x000fee0003800000 */
[----:B------:R-:W3:Y:S02]  /*3e10*/  LDG.E.U8 R147, desc[UR44][R128.64+0x1] ;  /* 0x0000012c80937981 */ /* 0x000ee4000c1e1100 */
[----:B---3--:R-:W-:-:S05]  /*3e20*/  PRMT R120, R147, 0x8880, RZ ;  /* 0x0000888093787816 */ /* 0x008fca00000000ff */
[----:B------:R-:W-:-:S07]  /*3e30*/  IMAD R23, R120, R141, RZ ;  /* 0x0000008d78177224 */ /* 0x000fce00078e02ff */
.L_x_58:
[----:B------:R-:W-:Y:S05]  /*3e40*/  BSYNC B1 ;  /* 0x0000000000017941 */ /* 0x000fea0003800000 */
.L_x_57:
[----:B------:R-:W-:Y:S01]  /*3e50*/  @!P4 IMAD R123, R123, R140, R23 ;  /* 0x0000008c7b7bc224 */ /* 0x000fe200078e0217 */
[----:B------:R-:W-:Y:S04]  /*3e60*/  BSSY B1, `(.L_x_59) ;  /* 0x0000006000017945 */ /* 0x000fe80003800000 */
[----:B------:R3:W-:Y:S01]  /*3e70*/  @!P4 STG.E.U8 desc[UR44][R8.64+0x1], R123 ;  /* 0x0000017b0800c986 */ /* 0x0007e2000c10112c */
[----:B------:R-:W-:Y:S05]  /*3e80*/  @P5 BRA `(.L_x_60) ;  /* 0x00000000000c5947 */ /* 0x000fea0003800000 */
[----:B------:R-:W4:Y:S02]  /*3e90*/  LDG.E.U8 R147, desc[UR44][R20.64+0x8] ;  /* 0x0000082c14937981 */ /* 0x000f24000c1e1100 */
[----:B----4-:R-:W-:-:S05]  /*3ea0*/  PRMT R120, R147, 0x8880, RZ ;  /* 0x0000888093787816 */ /* 0x010fca00000000ff */
[----:B------:R-:W-:-:S07]  /*3eb0*/  IMAD R23, R120, R141, RZ ;  /* 0x0000008d78177224 */ /* 0x000fce00078e02ff */
.L_x_60:
[----:B------:R-:W-:Y:S05]  /*3ec0*/  BSYNC B1 ;  /* 0x0000000000017941 */ /* 0x000fea0003800000 */
.L_x_59:
[C---:B------:R-:W-:Y:S01]  /*3ed0*/  ISETP.LT.OR P4, PT, R3.reuse, 0xa, !P1 ;  /* 0x0000000a0300780c */ /* 0x040fe20004f81670 */
[----:B-1----:R-:W-:Y:S01]  /*3ee0*/  @!P5 IMAD R121, R124, R140, R23 ;  /* 0x0000008c7c79d224 */ /* 0x002fe200078e0217 */
[----:B------:R-:W-:Y:S04]  /*3ef0*/  BSSY B1, `(.L_x_61) ;  /* 0x0000007000017945 */ /* 0x000fe80003800000 */
[----:B------:R1:W-:Y:S01]  /*3f00*/  @!P5 STG.E.U8 desc[UR44][R10.64+0x8], R121 ;  /* 0x000008790a00d986 */ /* 0x0003e2000c10112c */
[----:B------:R-:W-:-:S06]  /*3f10*/  ISETP.LT.OR P5, PT, R3, 0x9, !P2 ;  /* 0x000000090300780c */ /* 0x000fcc00057a1670 */
[----:B------:R-:W-:Y:S07]  /*3f20*/  @P4 BRA `(.L_x_62) ;  /* 0x00000000000c4947 */ /* 0x000fee0003800000 */
[----:B------:R-:W4:Y:S02]  /*3f30*/  LDG.E.U8 R147, desc[UR44][R20.64+0x9] ;  /* 0x0000092c14937981 */ /* 0x000f24000c1e1100 */
[----:B----4-:R-:W-:-:S05]  /*3f40*/  PRMT R120, R147, 0x8880, RZ ;  /* 0x0000888093787816 */ /* 0x010fca00000000ff */
[----:B------:R-:W-:-:S07]  /*3f50*/  IMAD R23, R120, R141, RZ ;  /* 0x0000008d78177224 */ /* 0x000fce00078e02ff */
.L_x_62:
[----:B------:R-:W-:Y:S05]  /*3f60*/  BSYNC B1 ;  /* 0x0000000000017941 */ /* 0x000fea0003800000 */
.L_x_61:
[----:B------:R-:W-:Y:S01]  /*3f70*/  @!P4 IMAD R125, R125, R140, R23 ;  /* 0x0000008c7d7dc224 */ /* 0x000fe200078e0217 */
[----:B------:R-:W-:Y:S04]  /*3f80*/  BSSY B1, `(.L_x_63) ;  /* 0x0000006000017945 */ /* 0x000fe80003800000 */
[----:B------:R4:W-:Y:S01]  /*3f90*/  @!P4 STG.E.U8 desc[UR44][R10.64+0x9], R125 ;  /* 0x0000097d0a00c986 */ /* 0x0009e2000c10112c */
[----:B------:R-:W-:Y:S05]  /*3fa0*/  @P5 BRA `(.L_x_64) ;  /* 0x00000000000c5947 */ /* 0x000fea0003800000 */
[----:B------:R-:W5:Y:S02]  /*3fb0*/  LDG.E.U8 R147, desc[UR44][R128.64+0x8] ;  /* 0x0000082c80937981 */ /* 0x000f64000c1e1100 */
[----:B-----5:R-:W-:-:S05]  /*3fc0*/  PRMT R120, R147, 0x8880, RZ ;  /* 0x0000888093787816 */ /* 0x020fca00000000ff */
[----:B------:R-:W-:-:S07]  /*3fd0*/  IMAD R23, R120, R141, RZ ;  /* 0x0000008d78177224 */ /* 0x000fce00078e02ff */
.L_x_64:
[----:B------:R-:W-:Y:S05]  /*3fe0*/  BSYNC B1 ;  /* 0x0000000000017941 */ /* 0x000fea0003800000 */
.L_x_63:
[C---:B------:R-:W-:Y:S01]  /*3ff0*/  ISETP.LT.OR P4, PT, R3.reuse, 0xa, !P2 ;  /* 0x0000000a0300780c */ /* 0x040fe20005781670 */
[----:B-1----:R-:W-:Y:S01]  /*4000*/  @!P5 IMAD R121, R126, R140, R23 ;  /* 0x0000008c7e79d224 */ /* 0x002fe200078e0217 */
[----:B------:R-:W-:Y:S04]  /*4010*/  BSSY B1, `(.L_x_65) ;  /* 0x0000007000017945 */ /* 0x000fe80003800000 */
[----:B------:R1:W-:Y:S01]  /*4020*/  @!P5 STG.E.U8 desc[UR44][R8.64+0x8], R121 ;  /* 0x000008790800d986 */ /* 0x0003e2000c10112c */
[----:B------:R-:W-:-:S06]  /*4030*/  ISETP.LT.OR P5, PT, R3, 0x11, !P3 ;  /* 0x000000110300780c */ /* 0x000fcc0005fa1670 */
[----:B------:R-:W-:Y:S07]  /*4040*/  @P4 BRA `(.L_x_66) ;  /* 0x00000000000c4947 */ /* 0x000fee0003800000 */
[----:B------:R-:W5:Y:S02]  /*4050*/  LDG.E.U8 R147, desc[UR44][R128.64+0x9] ;  /* 0x0000092c80937981 */ /* 0x000f64000c1e1100 */
[----:B-----5:R-:W-:-:S05]  /*4060*/  PRMT R120, R147, 0x8880, RZ ;  /* 0x0000888093787816 */ /* 0x020fca00000000ff */
[----:B------:R-:W-:-:S07]  /*4070*/  IMAD R23, R120, R141, RZ ;  /* 0x0000008d78177224 */ /* 0x000fce00078e02ff */
.L_x_66:
[----:B------:R-:W-:Y:S05]  /*4080*/  BSYNC B1 ;  /* 0x0000000000017941 */ /* 0x000fea0003800000 */
.L_x_65:
[----:B------:R-:W-:Y:S01]  /*4090*/  @!P4 IMAD R127, R127, R140, R23 ;  /* 0x0000008c7f7fc224 */ /* 0x000fe200078e0217 */
[----:B------:R-:W-:Y:S04]  /*40a0*/  BSSY B1, `(.L_x_67) ;  /* 0x0000006000017945 */ /* 0x000fe80003800000 */
[----:B------:R0:W-:Y:S01]  /*40b0*/  @!P4 STG.E.U8 desc[UR44][R8.64+0x9], R127 ;  /* 0x0000097f0800c986 */ /* 0x0001e2000c10112c */
[----:B------:R-:W-:Y:S05]  /*40c0*/  @P5 BRA `(.L_x_68) ;  /* 0x00000000000c5947 */ /* 0x000fea0003800000 */
[----:B------:R-:W5:Y:S02]  /*40d0*/  LDG.E.U8 R147, desc[UR44][R12.64+0x10] ;  /* 0x0000102c0c937981 */ /* 0x000f64000c1e1100 */
[----:B-----5:R-:W-:-:S05]  /*40e0*/  PRMT R120, R147, 0x8880, RZ ;  /* 0x0000888093787816 */ /* 0x020fca00000000ff */
[----:B------:R-:W-:-:S07]  /*40f0*/  IMAD R23, R120, R141, RZ ;  /* 0x0000008d78177224 */ /* 0x000fce00078e02ff */
.L_x_68:
[----:B------:R-:W-:Y:S05]  /*4100*/  BSYNC B1 ;  /* 0x0000000000017941 */ /* 0x000fea0003800000 */
.L_x_67:
        /* <DEDUP_REMOVED lines=9> */
.L_x_70:
[----:B------:R-:W-:Y:S05]  /*41a0*/  BSYNC B1 ;  /* 0x0000000000017941 */ /* 0x000fea0003800000 */
.L_x_69:
[----:B------:R-:W-:Y:S01]  /*41b0*/  @!P4 IMAD R113, R113, R140, R23 ;  /* 0x0000008c7171c224 */ /* 0x000fe200078e0217 */
[----:B------:R-:W-:Y:S04]  /*41c0*/  BSSY B1, `(.L_x_71) ;  /* 0x0000006000017945 */ /* 0x000fe80003800000 */
[----:B------:R0:W-:Y:S01]  /*41d0*/  @!P4 STG.E.U8 desc[UR44][R4.64+0x11], R113 ;  /* 0x000011710400c986 */ /* 0x0001e2000c10112c */
[----:B------:R-:W-:Y:S05]  /*41e0*/  @P5 BRA `(.L_x_72) ;  /* 0x00000000000c5947 */ /* 0x000fea0003800000 */
[----:B------:R-:W5:Y:S02]  /*41f0*/  LDG.E.U8 R147, desc[UR44][R14.64+0x10] ;  /* 0x0000102c0e937981 */ /* 0x000f64000c1e1100 */
[----:B-----5:R-:W-:-:S05]  /*4200*/  PRMT R112, R147, 0x8880, RZ ;  /* 0x0000888093707816 */ /* 0x020fca00000000ff */
[----:B------:R-:W-:-:S07]  /*4210*/  IMAD R23, R112, R141, RZ ;  /* 0x0000008d70177224 */ /* 0x000fce00078e02ff */
.L_x_72:
[----:B------:R-:W-:Y:S05]  /*4220*/  BSYNC B1 ;  /* 0x0000000000017941 */ /* 0x000fea0003800000 */
.L_x_71:
[C---:B------:R-:W-:Y:S01]  /*4230*/  ISETP.LT.OR P4, PT, R3.reuse, 0x12, !P0 ;  /* 0x000000120300780c */ /* 0x040fe20004781670 */
[----:B0-----:R-:W-:Y:S01]  /*4240*/  @!P5 IMAD R113, R114, R140, R23 ;  /* 0x0000008c7271d224 */ /* 0x001fe200078e0217 */
[----:B------:R-:W-:Y:S04]  /*4250*/  BSSY B1, `(.L_x_73) ;  /* 0x0000007000017945 */ /* 0x000fe80003800000 */
[----:B------:R0:W-:Y:S01]  /*4260*/  @!P5 STG.E.U8 desc[UR44][R6.64+0x10], R113 ;  /* 0x000010710600d986 */ /* 0x0001e2000c10112c */
[----:B------:R-:W-:-:S06]  /*4270*/  ISETP.LT.OR P5, PT, R3, 0x19, !P3 ;  /* 0x000000190300780c */ /* 0x000fcc0005fa1670 */
[----:B------:R-:W-:Y:S07]  /*4280*/  @P4 BRA `(.L_x_74) ;  /* 0x00000000000c4947 */ /* 0x000fee0003800000 */
[----:B------:R-:W5:Y:S02]  /*4290*/  LDG.E.U8 R147, desc[UR44][R14.64+0x11] ;  /* 0x0000112c0e937981 */ /* 0x000f64000c1e1100 */
[----:B-----5:R-:W-:-:S05]  /*42a0*/  PRMT R112, R147, 0x8880, RZ ;  /* 0x0000888093707816 */ /* 0x020fca00000000ff */
[----:B------:R-:W-:-:S07]  /*42b0*/  IMAD R23, R112, R141, RZ ;  /* 0x0000008d70177224 */ /* 0x000fce00078e02ff */
.L_x_74:
[----:B------:R-:W-:Y:S05]  /*42c0*/  BSYNC B1 ;  /* 0x0000000000017941 */ /* 0x000fea0003800000 */
.L_x_73:
[----:B------:R-:W-:Y:S01]  /*42d0*/  @!P4 IMAD R115, R115, R140, R23 ;  /* 0x0000008c7373c224 */ /* 0x000fe200078e0217 */
[----:B------:R-:W-:Y:S04]  /*42e0*/  BSSY B1, `(.L_x_75) ;  /* 0x0000006000017945 */ /* 0x000fe80003800000 */
[----:B------:R0:W-:Y:S01]  /*42f0*/  @!P4 STG.E.U8 desc[UR44][R6.64+0x11], R115 ;  /* 0x000011730600c986 */ /* 0x0001e2000c10112c */
[----:B------:R-:W-:Y:S05]  /*4300*/  @P5 BRA `(.L_x_76) ;  /* 0x00000000000c5947 */ /* 0x000fea0003800000 */
[----:B------:R-:W5:Y:S02]  /*4310*/  LDG.E.U8 R147, desc[UR44][R12.64+0x18] ;  /* 0x0000182c0c937981 */ /* 0x000f64000c1e1100 */
[----:B-----5:R-:W-:-:S05]  /*4320*/  PRMT R112, R147, 0x8880, RZ ;  /* 0x0000888093707816 */ /* 0x020fca00000000ff */
[----:B------:R-:W-:-:S07]  /*4330*/  IMAD R23, R112, R141, RZ ;  /* 0x0000008d70177224 */ /* 0x000fce00078e02ff */
.L_x_76:
[----:B------:R-:W-:Y:S05]  /*4340*/  BSYNC B1 ;  /* 0x0000000000017941 */ /* 0x000fea0003800000 */
.L_x_75:
        /* <DEDUP_REMOVED lines=9> */
.L_x_78:
[----:B------:R-:W-:Y:S05]  /*43e0*/  BSYNC B1 ;  /* 0x0000000000017941 */ /* 0x000fea0003800000 */
.L_x_77:
[----:B------:R-:W-:Y:S01]  /*43f0*/  @!P4 IMAD R117, R117, R140, R23 ;  /* 0x0000008c7575c224 */ /* 0x000fe200078e0217 */
[----:B------:R-:W-:Y:S04]  /*4400*/  BSSY B1, `(.L_x_79) ;  /* 0x0000006000017945 */ /* 0x000fe80003800000 */
[----:B------:R0:W-:Y:S01]  /*4410*/  @!P4 STG.E.U8 desc[UR44][R4.64+0x19], R117 ;  /* 0x000019750400c986 */ /* 0x0001e2000c10112c */
[----:B------:R-:W-:Y:S05]  /*4420*/  @P5 BRA `(.L_x_80) ;  /* 0x00000000000c5947 */ /* 0x000fea0003800000 */
[----:B------:R-:W5:Y:S02]  /*4430*/  LDG.E.U8 R147, desc[UR44][R14.64+0x18] ;  /* 0x0000182c0e937981 */ /* 0x000f64000c1e1100 */
[----:B-----5:R-:W-:-:S05]  /*4440*/  PRMT R112, R147, 0x8880, RZ ;  /* 0x0000888093707816 */ /* 0x020fca00000000ff */
[----:B------:R-:W-:-:S07]  /*4450*/  IMAD R23, R112, R141, RZ ;  /* 0x0000008d70177224 */ /* 0x000fce00078e02ff */
.L_x_80:
[----:B------:R-:W-:Y:S05]  /*4460*/  BSYNC B1 ;  /* 0x0000000000017941 */ /* 0x000fea0003800000 */
.L_x_79:
        /* <DEDUP_REMOVED lines=9> */
.L_x_82:
[----:B------:R-:W-:Y:S05]  /*4500*/  BSYNC B1 ;  /* 0x0000000000017941 */ /* 0x000fea0003800000 */
.L_x_81:
[----:B------:R-:W-:Y:S01]  /*4510*/  @!P4 IMAD R119, R119, R140, R23 ;  /* 0x0000008c7777c224 */ /* 0x000fe200078e0217 */
[----:B------:R-:W-:Y:S04]  /*4520*/  BSSY B1, `(.L_x_83) ;  /* 0x0000006000017945 */ /* 0x000fe80003800000 */
[----:B------:R0:W-:Y:S01]  /*4530*/  @!P4 STG.E.U8 desc[UR44][R6.64+0x19], R119 ;  /* 0x000019770600c986 */ /* 0x0001e2000c10112c */
[----:B------:R-:W-:Y:S05]  /*4540*/  @P5 BRA `(.L_x_84) ;  /* 0x00000000000c5947 */ /* 0x000fea0003800000 */
[----:B------:R-:W5:Y:S02]  /*4550*/  LDG.E.U8 R147, desc[UR44][R20.64+0x10] ;  /* 0x0000102c14937981 */ /* 0x000f64000c1e1100 */
[----:B-----5:R-:W-:-:S05]  /*4560*/  PRMT R112, R147, 0x8880, RZ ;  /* 0x0000888093707816 */ /* 0x020fca00000000ff */
[----:B------:R-:W-:-:S07]  /*4570*/  IMAD R23, R112, R141, RZ ;  /* 0x0000008d70177224 */ /* 0x000fce00078e02ff */
.L_x_84:
[----:B------:R-:W-:Y:S05]  /*4580*/  BSYNC B1 ;  /* 0x0000000000017941 */ /* 0x000fea0003800000 */
.L_x_83:
        /* <DEDUP_REMOVED lines=9> */
.L_x_86:
[----:B------:R-:W-:Y:S05]  /*4620*/  BSYNC B1 ;  /* 0x0000000000017941 */ /* 0x000fea0003800000 */
.L_x_85:
[----:B------:R-:W-:Y:S01]  /*4630*/  @!P4 IMAD R105, R105, R140, R23 ;  /* 0x0000008c6969c224 */ /* 0x000fe200078e0217 */
[----:B------:R-:W-:Y:S04]  /*4640*/  BSSY B1, `(.L_x_87) ;  /* 0x0000006000017945 */ /* 0x000fe80003800000 */
[----:B------:R0:W-:Y:S01]  /*4650*/  @!P4 STG.E.U8 desc[UR44][R10.64+0x11], R105 ;  /* 0x000011690a00c986 */ /* 0x0001e2000c10112c */
[----:B------:R-:W-:Y:S05]  /*4660*/  @P5 BRA `(.L_x_88) ;  /* 0x00000000000c5947 */ /* 0x000fea0003800000 */
[----:B------:R-:W5:Y:S02]  /*4670*/  LDG.E.U8 R147, desc[UR44][R128.64+0x10] ;  /* 0x0000102c80937981 */ /* 0x000f64000c1e1100 */
[----:B-----5:R-:W-:-:S05]  /*4680*/  PRMT R104, R147, 0x8880, RZ ;  /* 0x0000888093687816 */ /* 0x020fca00000000ff */
[----:B------:R-:W-:-:S07]  /*4690*/  IMAD R23, R104, R141, RZ ;  /* 0x0000008d68177224 */ /* 0x000fce00078e02ff */
.L_x_88:
[----:B------:R-:W-:Y:S05]  /*46a0*/  BSYNC B1 ;  /* 0x0000000000017941 */ /* 0x000fea0003800000 */
.L_x_87:
        /* <DEDUP_REMOVED lines=9> */
.L_x_90:
[----:B------:R-:W-:Y:S05]  /*4740*/  BSYNC B1 ;  /* 0x0000000000017941 */ /* 0x000fea0003800000 */
.L_x_89:
[----:B------:R-:W-:Y:S01]  /*4750*/  @!P4 IMAD R107, R107, R140, R23 ;  /* 0x0000008c6b6bc224 */ /* 0x000fe200078e0217 */
[----:B------:R-:W-:Y:S04]  /*4760*/  BSSY B1, `(.L_x_91) ;  /* 0x0000006000017945 */ /* 0x000fe80003800000 */
[----:B------:R0:W-:Y:S01]  /*4770*/  @!P4 STG.E.U8 desc[UR44][R8.64+0x11], R107 ;  /* 0x0000116b0800c986 */ /* 0x0001e2000c10112c */
[----:B------:R-:W-:Y:S05]  /*4780*/  @P5 BRA `(.L_x_92) ;  /* 0x00000000000c5947 */ /* 0x000fea0003800000 */
[----:B------:R-:W5:Y:S02]  /*4790*/  LDG.E.U8 R147, desc[UR44][R20.64+0x18] ;  /* 0x0000182c14937981 */ /* 0x000f64000c1e1100 */
[----:B-----5:R-:W-:-:S05]  /*47a0*/  PRMT R104, R147, 0x8880, RZ ;  /* 0x0000888093687816 */ /* 0x020fca00000000ff */
[----:B------:R-:W-:-:S07]  /*47b0*/  IMAD R23, R104, R141, RZ ;  /* 0x0000008d68177224 */ /* 0x000fce00078e02ff */
.L_x_92:
[----:B------:R-:W-:Y:S05]  /*47c0*/  BSYNC B1 ;  /* 0x0000000000017941 */ /* 0x000fea0003800000 */
.L_x_91:
        /* <DEDUP_REMOVED lines=9> */
.L_x_94:
[----:B------:R-:W-:Y:S05]  /*4860*/  BSYNC B1 ;  /* 0x0000000000017941 */ /* 0x000fea0003800000 */
.L_x_93:
[----:B------:R-:W-:Y:S01]  /*4870*/  @!P4 IMAD R109, R109, R140, R23 ;  /* 0x0000008c6d6dc224 */ /* 0x000fe200078e0217 */
[----:B------:R-:W-:Y:S04]  /*4880*/  BSSY B1, `(.L_x_95) ;  /* 0x0000006000017945 */ /* 0x000fe80003800000 */
[----:B------:R0:W-:Y:S01]  /*4890*/  @!P4 STG.E.U8 desc[UR44][R10.64+0x19], R109 ;  /* 0x0000196d0a00c986 */ /* 0x0001e2000c10112c */
[----:B------:R-:W-:Y:S05]  /*48a0*/  @P5 BRA `(.L_x_96) ;  /* 0x00000000000c5947 */ /* 0x000fea0003800000 */
[----:B------:R-:W5:Y:S02]  /*48b0*/  LDG.E.U8 R147, desc[UR44][R128.64+0x18] ;  /* 0x0000182c80937981 */ /* 0x000f64000c1e1100 */
[----:B-----5:R-:W-:-:S05]  /*48c0*/  PRMT R104, R147, 0x8880, RZ ;  /* 0x0000888093687816 */ /* 0x020fca00000000ff */
[----:B------:R-:W-:-:S07]  /*48d0*/  IMAD R23, R104, R141, RZ ;  /* 0x0000008d68177224 */ /* 0x000fce00078e02ff */
.L_x_96:
[----:B------:R-:W-:Y:S05]  /*48e0*/  BSYNC B1 ;  /* 0x0000000000017941 */ /* 0x000fea0003800000 */
.L_x_95:
        /* <DEDUP_REMOVED lines=9> */
.L_x_98:
[----:B------:R-:W-:Y:S05]  /*4980*/  BSYNC B1 ;  /* 0x0000000000017941 */ /* 0x000fea0003800000 */
.L_x_97:
[----:B------:R-:W-:Y:S01]  /*4990*/  @!P4 IMAD R111, R111, R140, R23 ;  /* 0x0000008c6f6fc224 */ /* 0x000fe200078e0217 */
[----:B------:R-:W-:Y:S04]  /*49a0*/  BSSY B1, `(.L_x_99) ;  /* 0x0000006000017945 */ /* 0x000fe80003800000 */
[----:B------:R0:W-:Y:S01]  /*49b0*/  @!P4 STG.E.U8 desc[UR44][R8.64+0x19], R111 ;  /* 0x0000196f0800c986 */ /* 0x0001e2000c10112c */
[----:B------:R-:W-:Y:S05]  /*49c0*/  @P5 BRA `(.L_x_100) ;  /* 0x00000000000c5947 */ /* 0x000fea0003800000 */
[----:B------:R-:W5:Y:S02]  /*49d0*/  LDG.E.U8 R147, desc[UR44][R12.64+0x20] ;  /* 0x0000202c0c937981 */ /* 0x000f64000c1e1100 */
[----:B-----5:R-:W-:-:S05]  /*49e0*/  PRMT R104, R147, 0x8880, RZ ;  /* 0x0000888093687816 */ /* 0x020fca00000000ff */
[----:B------:R-:W-:-:S07]  /*49f0*/  IMAD R23, R104, R141, RZ ;  /* 0x0000008d68177224 */ /* 0x000fce00078e02ff */
.L_x_100:
[----:B------:R-:W-:Y:S05]  /*4a00*/  BSYNC B1 ;  /* 0x0000000000017941 */ /* 0x000fea0003800000 */
.L_x_99:
        /* <DEDUP_REMOVED lines=9> */
.L_x_102:
[----:B------:R-:W-:Y:S05]  /*4aa0*/  BSYNC B1 ;  /* 0x0000000000017941 */ /* 0x000fea0003800000 */
.L_x_101:
[----:B------:R-:W-:Y:S01]  /*4ab0*/  @!P4 IMAD R97, R97, R140, R23 ;  /* 0x0000008c6161c224 */ /* 0x000fe200078e0217 */
[----:B------:R-:W-:Y:S04]  /*4ac0*/  BSSY B1, `(.L_x_103) ;  /* 0x0000006000017945 */ /* 0x000fe80003800000 */
[----:B------:R0:W-:Y:S01]  /*4ad0*/  @!P4 STG.E.U8 desc[UR44][R4.64+0x21], R97 ;  /* 0x000021610400c986 */ /* 0x0001e2000c10112c */
[----:B------:R-:W-:Y:S05]  /*4ae0*/  @P5 BRA `(.L_x_104) ;  /* 0x00000000000c5947 */ /* 0x000fea0003800000 */
[----:B------:R-:W5:Y:S02]  /*4af0*/  LDG.E.U8 R147, desc[UR44][R14.64+0x20] ;  /* 0x0000202c0e937981 */ /* 0x000f64000c1e1100 */
[----:B-----5:R-:W-:-:S05]  /*4b00*/  PRMT R96, R147, 0x8880, RZ ;  /* 0x0000888093607816 */ /* 0x020fca00000000ff */
[----:B------:R-:W-:-:S07]  /*4b10*/  IMAD R23, R96, R141, RZ ;  /* 0x0000008d60177224 */ /* 0x000fce00078e02ff */
.L_x_104:
[----:B------:R-:W-:Y:S05]  /*4b20*/  BSYNC B1 ;  /* 0x0000000000017941 */ /* 0x000fea0003800000 */
.L_x_103:
        /* <DEDUP_REMOVED lines=9> */
.L_x_106:
[----:B------:R-:W-:Y:S05]  /*4bc0*/  BSYNC B1 ;  /* 0x0000000000017941 */ /* 0x000fea0003800000 */
.L_x_105:
[----:B------:R-:W-:Y:S01]  /*4bd0*/  @!P4 IMAD R99, R99, R140, R23 ;  /* 0x0000008c6363c224 */ /* 0x000fe200078e0217 */
[----:B------:R-:W-:Y:S04]  /*4be0*/  BSSY B1, `(.L_x_107) ;  /* 0x0000006000017945 */ /* 0x000fe80003800000 */
[----:B------:R0:W-:Y:S01]  /*4bf0*/  @!P4 STG.E.U8 desc[UR44][R6.64+0x21], R99 ;  /* 0x000021630600c986 */ /* 0x0001e2000c10112c */
[----:B------:R-:W-:Y:S05]  /*4c00*/  @P5 BRA `(.L_x_108) ;  /* 0x00000000000c5947 */ /* 0x000fea0003800000 */
[----:B------:R-:W5:Y:S02]  /*4c10*/  LDG.E.U8 R147, desc[UR44][R12.64+0x28] ;  /* 0x0000282c0c937981 */ /* 0x000f64000c1e1100 */
[----:B-----5:R-:W-:-:S05]  /*4c20*/  PRMT R96, R147, 0x8880, RZ ;  /* 0x0000888093607816 */ /* 0x020fca00000000ff */
[----:B------:R-:W-:-:S07]  /*4c30*/  IMAD R23, R96, R141, RZ ;  /* 0x0000008d60177224 */ /* 0x000fce00078e02ff */
.L_x_108:
[----:B------:R-:W-:Y:S05]  /*4c40*/  BSYNC B1 ;  /* 0x0000000000017941 */ /* 0x000fea0003800000 */
.L_x_107:
        /* <DEDUP_REMOVED lines=9> */
.L_x_110:
[----:B------:R-:W-:Y:S05]  /*4ce0*/  BSYNC B1 ;  /* 0x0000000000017941 */ /* 0x000fea0003800000 */
.L_x_109:
[----:B------:R-:W-:Y:S01]  /*4cf0*/  @!P4 IMAD R101, R101, R140, R23 ;  /* 0x0000008c6565c224 */ /* 0x000fe200078e0217 */
[----:B------:R-:W-:Y:S04]  /*4d00*/  BSSY B1, `(.L_x_111) ;  /* 0x0000006000017945 */ /* 0x000fe80003800000 */
[----:B------:R0:W-:Y:S01]  /*4d10*/  @!P4 STG.E.U8 desc[UR44][R4.64+0x29], R101 ;  /* 0x000029650400c986 */ /* 0x0001e2000c10112c */
[----:B------:R-:W-:Y:S05]  /*4d20*/  @P5 BRA `(.L_x_112) ;  /* 0x00000000000c5947 */ /* 0x000fea0003800000 */
[----:B------:R-:W5:Y:S02]  /*4d30*/  LDG.E.U8 R147, desc[UR44][R14.64+0x28] ;  /* 0x0000282c0e937981 */ /* 0x000f64000c1e1100 */
[----:B-----5:R-:W-:-:S05]  /*4d40*/  PRMT R96, R147, 0x8880, RZ ;  /* 0x0000888093607816 */ /* 0x020fca00000000ff */
[----:B------:R-:W-:-:S07]  /*4d50*/  IMAD R23, R96, R141, RZ ;  /* 0x0000008d60177224 */ /* 0x000fce00078e02ff */
.L_x_112:
[----:B------:R-:W-:Y:S05]  /*4d60*/  BSYNC B1 ;  /* 0x0000000000017941 */ /* 0x000fea0003800000 */
.L_x_111:
        /* <DEDUP_REMOVED lines=9> */
.L_x_114:
[----:B------:R-:W-:Y:S05]  /*4e00*/  BSYNC B1 ;  /* 0x0000000000017941 */ /* 0x000fea0003800000 */
.L_x_113:
[----:B------:R-:W-:Y:S01]  /*4e10*/  @!P4 IMAD R103, R103, R140, R23 ;  /* 0x0000008c6767c224 */ /* 0x000fe200078e0217 */
[----:B------:R-:W-:Y:S04]  /*4e20*/  BSSY B1, `(.L_x_115) ;  /* 0x0000006000017945 */ /* 0x000fe80003800000 */
[----:B------:R0:W-:Y:S01]  /*4e30*/  @!P4 STG.E.U8 desc[UR44][R6.64+0x29], R103 ;  /* 0x000029670600c986 */ /* 0x0001e2000c10112c */
[----:B------:R-:W-:Y:S05]  /*4e40*/  @P5 BRA `(.L_x_116) ;  /* 0x00000000000c5947 */ /* 0x000fea0003800000 */
[----:B------:R-:W5:Y:S02]  /*4e50*/  LDG.E.U8 R147, desc[UR44][R20.64+0x20] ;  /* 0x0000202c14937981 */ /* 0x000f64000c1e1100 */
[----:B-----5:R-:W-:-:S05]  /*4e60*/  PRMT R96, R147, 0x8880, RZ ;  /* 0x0000888093607816 */ /* 0x020fca00000000ff */
[----:B------:R-:W-:-:S07]  /*4e70*/  IMAD R23, R96, R141, RZ ;  /* 0x0000008d60177224 */ /* 0x000fce00078e02ff */
.L_x_116:
[----:B------:R-:W-:Y:S05]  /*4e80*/  BSYNC B1 ;  /* 0x0000000000017941 */ /* 0x000fea0003800000 */
.L_x_115:
        /* <DEDUP_REMOVED lines=9> */
.L_x_118:
[----:B------:R-:W-:Y:S05]  /*4f20*/  BSYNC B1 ;  /* 0x0000000000017941 */ /* 0x000fea0003800000 */
.L_x_117:
[----:B------:R-:W-:Y:S01]  /*4f30*/  @!P4 IMAD R89, R89, R140, R23 ;  /* 0x0000008c5959c224 */ /* 0x000fe200078e0217 */
[----:B------:R-:W-:Y:S04]  /*4f40*/  BSSY B1, `(.L_x_119) ;  /* 0x0000006000017945 */ /* 0x000fe80003800000 */
[----:B------:R0:W-:Y:S01]  /*4f50*/  @!P4 STG.E.U8 desc[UR44][R10.64+0x21], R89 ;  /* 0x000021590a00c986 */ /* 0x0001e2000c10112c */
[----:B------:R-:W-:Y:S05]  /*4f60*/  @P5 BRA `(.L_x_120) ;  /* 0x00000000000c5947 */ /* 0x000fea0003800000 */
[----:B------:R-:W5:Y:S02]  /*4f70*/  LDG.E.U8 R147, desc[UR44][R128.64+0x20] ;  /* 0x0000202c80937981 */ /* 0x000f64000c1e1100 */
[----:B-----5:R-:W-:-:S05]  /*4f80*/  PRMT R88, R147, 0x8880, RZ ;  /* 0x0000888093587816 */ /* 0x020fca00000000ff */
[----:B------:R-:W-:-:S07]  /*4f90*/  IMAD R23, R88, R141, RZ ;  /* 0x0000008d58177224 */ /* 0x000fce00078e02ff */
.L_x_120:
[----:B------:R-:W-:Y:S05]  /*4fa0*/  BSYNC B1 ;  /* 0x0000000000017941 */ /* 0x000fea0003800000 */
.L_x_119:
        /* <DEDUP_REMOVED lines=9> */
.L_x_122:
[----:B------:R-:W-:Y:S05]  /*5040*/  BSYNC B1 ;  /* 0x0000000000017941 */ /* 0x000fea0003800000 */
.L_x_121:
[----:B------:R-:W-:Y:S01]  /*5050*/  @!P4 IMAD R91, R91, R140, R23 ;  /* 0x0000008c5b5bc224 */ /* 0x000fe200078e0217 */
[----:B------:R-:W-:Y:S04]  /*5060*/  BSSY B1, `(.L_x_123) ;  /* 0x0000006000017945 */ /* 0x000fe80003800000 */
[----:B------:R0:W-:Y:S01]  /*5070*/  @!P4 STG.E.U8 desc[UR44][R8.64+0x21], R91 ;  /* 0x0000215b0800c986 */ /* 0x0001e2000c10112c */
[----:B------:R-:W-:Y:S05]  /*5080*/  @P5 BRA `(.L_x_124) ;  /* 0x00000000000c5947 */ /* 0x000fea0003800000 */
[----:B------:R-:W5:Y:S02]  /*5090*/  LDG.E.U8 R147, desc[UR44][R20.64+0x28] ;  /* 0x0000282c14937981 */ /* 0x000f64000c1e1100 */
[----:B-----5:R-:W-:-:S05]  /*50a0*/  PRMT R88, R147, 0x8880, RZ ;  /* 0x0000888093587816 */ /* 0x020fca00000000ff */
[----:B------:R-:W-:-:S07]  /*50b0*/  IMAD R23, R88, R141, RZ ;  /* 0x0000008d58177224 */ /* 0x000fce00078e02ff */
.L_x_124:
[----:B------:R-:W-:Y:S05]  /*50c0*/  BSYNC B1 ;  /* 0x0000000000017941 */ /* 0x000fea0003800000 */
.L_x_123:
        /* <DEDUP_REMOVED lines=9> */
.L_x_126:
[----:B------:R-:W-:Y:S05]  /*5160*/  BSYNC B1 ;  /* 0x0000000000017941 */ /* 0x000fea0003800000 */
.L_x_125:
[----:B------:R-:W-:Y:S01]  /*5170*/  @!P4 IMAD R93, R93, R140, R23 ;  /* 0x0000008c5d5dc224 */ /* 0x000fe200078e0217 */
[----:B------:R-:W-:Y:S04]  /*5180*/  BSSY B1, `(.L_x_127) ;  /* 0x0000006000017945 */ /* 0x000fe80003800000 */
[----:B------:R0:W-:Y:S01]  /*5190*/  @!P4 STG.E.U8 desc[UR44][R10.64+0x29], R93 ;  /* 0x0000295d0a00c986 */ /* 0x0001e2000c10112c */
[----:B------:R-:W-:Y:S05]  /*51a0*/  @P5 BRA `(.L_x_128) ;  /* 0x00000000000c5947 */ /* 0x000fea0003800000 */
[----:B------:R-:W5:Y:S02]  /*51b0*/  LDG.E.U8 R147, desc[UR44][R128.64+0x28] ;  /* 0x0000282c80937981 */ /* 0x000f64000c1e1100 */
[----:B-----5:R-:W-:-:S05]  /*51c0*/  PRMT R88, R147, 0x8880, RZ ;  /* 0x0000888093587816 */ /* 0x020fca00000000ff */
[----:B------:R-:W-:-:S07]  /*51d0*/  IMAD R23, R88, R141, RZ ;  /* 0x0000008d58177224 */ /* 0x000fce00078e02ff */
.L_x_128:
[----:B------:R-:W-:Y:S05]  /*51e0*/  BSYNC B1 ;  /* 0x0000000000017941 */ /* 0x000fea0003800000 */
.L_x_127:
        /* <DEDUP_REMOVED lines=9> */
.L_x_130:
[----:B------:R-:W-:Y:S05]  /*5280*/  BSYNC B1 ;  /* 0x0000000000017941 */ /* 0x000fea0003800000 */
.L_x_129:
[----:B------:R-:W-:Y:S01]  /*5290*/  @!P4 IMAD R95, R95, R140, R23 ;  /* 0x0000008c5f5fc224 */ /* 0x000fe200078e0217 */
[----:B------:R-:W-:Y:S04]  /*52a0*/  BSSY B1, `(.L_x_131) ;  /* 0x0000006000017945 */ /* 0x000fe80003800000 */
[----:B------:R0:W-:Y:S01]  /*52b0*/  @!P4 STG.E.U8 desc[UR44][R8.64+0x29], R95 ;  /* 0x0000295f0800c986 */ /* 0x0001e2000c10112c */
[----:B------:R-:W-:Y:S05]  /*52c0*/  @P5 BRA `(.L_x_132) ;  /* 0x00000000000c5947 */ /* 0x000fea0003800000 */
[----:B------:R-:W5:Y:S02]  /*52d0*/  LDG.E.U8 R147, desc[UR44][R12.64+0x30] ;  /* 0x0000302c0c937981 */ /* 0x000f64000c1e1100 */
[----:B-----5:R-:W-:-:S05]  /*52e0*/  PRMT R88, R147, 0x8880, RZ ;  /* 0x0000888093587816 */ /* 0x020fca00000000ff */
[----:B------:R-:W-:-:S07]  /*52f0*/  IMAD R23, R88, R141, RZ ;  /* 0x0000008d58177224 */ /* 0x000fce00078e02ff */
.L_x_132:
[----:B------:R-:W-:Y:S05]  /*5300*/  BSYNC B1 ;  /* 0x0000000000017941 */ /* 0x000fea0003800000 */
.L_x_131:
        /* <DEDUP_REMOVED lines=9> */
.L_x_134:
[----:B------:R-:W-:Y:S05]  /*53a0*/  BSYNC B1 ;  /* 0x0000000000017941 */ /* 0x000fea0003800000 */
.L_x_133:
[----:B------:R-:W-:Y:S01]  /*53b0*/  @!P4 IMAD R81, R81, R140, R23 ;  /* 0x0000008c5151c224 */ /* 0x000fe200078e0217 */
[----:B------:R-:W-:Y:S04]  /*53c0*/  BSSY B1, `(.L_x_135) ;  /* 0x0000006000017945 */ /* 0x000fe80003800000 */
[----:B------:R0:W-:Y:S01]  /*53d0*/  @!P4 STG.E.U8 desc[UR44][R4.64+0x31], R81 ;  /* 0x000031510400c986 */ /* 0x0001e2000c10112c */
[----:B------:R-:W-:Y:S05]  /*53e0*/  @P5 BRA `(.L_x_136) ;  /* 0x00000000000c5947 */ /* 0x000fea0003800000 */
[----:B------:R-:W5:Y:S02]  /*53f0*/  LDG.E.U8 R147, desc[UR44][R14.64+0x30] ;  /* 0x0000302c0e937981 */ /* 0x000f64000c1e1100 */
[----:B-----5:R-:W-:-:S05]  /*5400*/  PRMT R80, R147, 0x8880, RZ ;  /* 0x0000888093507816 */ /* 0x020fca00000000ff */
[----:B------:R-:W-:-:S07]  /*5410*/  IMAD R23, R80, R141, RZ ;  /* 0x0000008d50177224 */ /* 0x000fce00078e02ff */
.L_x_136:
[----:B------:R-:W-:Y:S05]  /*5420*/  BSYNC B1 ;  /* 0x0000000000017941 */ /* 0x000fea0003800000 */
.L_x_135:
        /* <DEDUP_REMOVED lines=9> */
.L_x_138:
[----:B------:R-:W-:Y:S05]  /*54c0*/  BSYNC B1 ;  /* 0x0000000000017941 */ /* 0x000fea0003800000 */
.L_x_137:
[----:B------:R-:W-:Y:S01]  /*54d0*/  @!P4 IMAD R83, R83, R140, R23 ;  /* 0x0000008c5353c224 */ /* 0x000fe200078e0217 */
[----:B------:R-:W-:Y:S04]  /*54e0*/  BSSY B1, `(.L_x_139) ;  /* 0x0000006000017945 */ /* 0x000fe80003800000 */
[----:B------:R0:W-:Y:S01]  /*54f0*/  @!P4 STG.E.U8 desc[UR44][R6.64+0x31], R83 ;  /* 0x000031530600c986 */ /* 0x0001e2000c10112c */
[----:B------:R-:W-:Y:S05]  /*5500*/  @P5 BRA `(.L_x_140) ;  /* 0x00000000000c5947 */ /* 0x000fea0003800000 */
[----:B------:R-:W5:Y:S02]  /*5510*/  LDG.E.U8 R147, desc[UR44][R12.64+0x38] ;  /* 0x0000382c0c937981 */ /* 0x000f64000c1e1100 */
[----:B-----5:R-:W-:-:S05]  /*5520*/  PRMT R80, R147, 0x8880, RZ ;  /* 0x0000888093507816 */ /* 0x020fca00000000ff */
[----:B------:R-:W-:-:S07]  /*5530*/  IMAD R23, R80, R141, RZ ;  /* 0x0000008d50177224 */ /* 0x000fce00078e02ff */
.L_x_140:
[----:B------:R-:W-:Y:S05]  /*5540*/  BSYNC B1 ;  /* 0x0000000000017941 */ /* 0x000fea0003800000 */
.L_x_139:
        /* <DEDUP_REMOVED lines=9> */
.L_x_142:
[----:B------:R-:W-:Y:S05]  /*55e0*/  BSYNC B1 ;  /* 0x0000000000017941 */ /* 0x000fea0003800000 */
.L_x_141:
[----:B------:R-:W-:Y:S01]  /*55f0*/  @!P4 IMAD R85, R85, R140, R23 ;  /* 0x0000008c5555c224 */ /* 0x000fe200078e0217 */
[----:B------:R-:W-:Y:S04]  /*5600*/  BSSY B1, `(.L_x_143) ;  /* 0x0000006000017945 */ /* 0x000fe80003800000 */
[----:B------:R0:W-:Y:S01]  /*5610*/  @!P4 STG.E.U8 desc[UR44][R4.64+0x39], R85 ;  /* 0x000039550400c986 */ /* 0x0001e2000c10112c */
[----:B------:R-:W-:Y:S05]  /*5620*/  @P5 BRA `(.L_x_144) ;  /* 0x00000000000c5947 */ /* 0x000fea0003800000 */
[----:B------:R-:W5:Y:S02]  /*5630*/  LDG.E.U8 R147, desc[UR44][R14.64+0x38] ;  /* 0x0000382c0e937981 */ /* 0x000f64000c1e1100 */
[----:B-----5:R-:W-:-:S05]  /*5640*/  PRMT R80, R147, 0x8880, RZ ;  /* 0x0000888093507816 */ /* 0x020fca00000000ff */
[----:B------:R-:W-:-:S07]  /*5650*/  IMAD R23, R80, R141, RZ ;  /* 0x0000008d50177224 */ /* 0x000fce00078e02ff */
.L_x_144:
[----:B------:R-:W-:Y:S05]  /*5660*/  BSYNC B1 ;  /* 0x0000000000017941 */ /* 0x000fea0003800000 */
.L_x_143:
        /* <DEDUP_REMOVED lines=9> */
.L_x_146:
[----:B------:R-:W-:Y:S05]  /*5700*/  BSYNC B1 ;  /* 0x0000000000017941 */ /* 0x000fea0003800000 */
.L_x_145:
[----:B------:R-:W-:Y:S01]  /*5710*/  @!P4 IMAD R87, R87, R140, R23 ;  /* 0x0000008c5757c224 */ /* 0x000fe200078e0217 */
[----:B------:R-:W-:Y:S04]  /*5720*/  BSSY B1, `(.L_x_147) ;  /* 0x0000006000017945 */ /* 0x000fe80003800000 */
[----:B------:R0:W-:Y:S01]  /*5730*/  @!P4 STG.E.U8 desc[UR44][R6.64+0x39], R87 ;  /* 0x000039570600c986 */ /* 0x0001e2000c10112c */
[----:B------:R-:W-:Y:S05]  /*5740*/  @P5 BRA `(.L_x_148) ;  /* 0x00000000000c5947 */ /* 0x000fea0003800000 */
[----:B------:R-:W5:Y:S02]  /*5750*/  LDG.E.U8 R147, desc[UR44][R20.64+0x30] ;  /* 0x0000302c14937981 */ /* 0x000f64000c1e1100 */
[----:B-----5:R-:W-:-:S05]  /*5760*/  PRMT R80, R147, 0x8880, RZ ;  /* 0x0000888093507816 */ /* 0x020fca00000000ff */
[----:B------:R-:W-:-:S07]  /*5770*/  IMAD R23, R80, R141, RZ ;  /* 0x0000008d50177224 */ /* 0x000fce00078e02ff */
.L_x_148:
[----:B------:R-:W-:Y:S05]  /*5780*/  BSYNC B1 ;  /* 0x0000000000017941 */ /* 0x000fea0003800000 */
.L_x_147:
        /* <DEDUP_REMOVED lines=9> */
.L_x_150:
[----:B------:R-:W-:Y:S05]  /*5820*/  BSYNC B1 ;  /* 0x0000000000017941 */ /* 0x000fea0003800000 */
.L_x_149:
[----:B------:R-:W-:Y:S01]  /*5830*/  @!P4 IMAD R73, R73, R140, R23 ;  /* 0x0000008c4949c224 */ /* 0x000fe200078e0217 */
[----:B------:R-:W-:Y:S04]  /*5840*/  BSSY B1, `(.L_x_151) ;  /* 0x0000006000017945 */ /* 0x000fe80003800000 */
[----:B------:R0:W-:Y:S01]  /*5850*/  @!P4 STG.E.U8 desc[UR44][R10.64+0x31], R73 ;  /* 0x000031490a00c986 */ /* 0x0001e2000c10112c */
[----:B------:R-:W-:Y:S05]  /*5860*/  @P5 BRA `(.L_x_152) ;  /* 0x00000000000c5947 */ /* 0x000fea0003800000 */
[----:B------:R-:W5:Y:S02]  /*5870*/  LDG.E.U8 R147, desc[UR44][R128.64+0x30] ;  /* 0x0000302c80937981 */ /* 0x000f64000c1e1100 */
[----:B-----5:R-:W-:-:S05]  /*5880*/  PRMT R72, R147, 0x8880, RZ ;  /* 0x0000888093487816 */ /* 0x020fca00000000ff */
[----:B------:R-:W-:-:S07]  /*5890*/  IMAD R23, R72, R141, RZ ;  /* 0x0000008d48177224 */ /* 0x000fce00078e02ff */
.L_x_152:
[----:B------:R-:W-:Y:S05]  /*58a0*/  BSYNC B1 ;  /* 0x0000000000017941 */ /* 0x000fea0003800000 */
.L_x_151:
        /* <DEDUP_REMOVED lines=9> */
.L_x_154:
[----:B------:R-:W-:Y:S05]  /*5940*/  BSYNC B1 ;  /* 0x0000000000017941 */ /* 0x000fea0003800000 */
.L_x_153:
[----:B------:R-:W-:Y:S01]  /*5950*/  @!P4 IMAD R75, R75, R140, R23 ;  /* 0x0000008c4b4bc224 */ /* 0x000fe200078e0217 */
[----:B------:R-:W-:Y:S04]  /*5960*/  BSSY B1, `(.L_x_155) ;  /* 0x0000006000017945 */ /* 0x000fe80003800000 */
[----:B------:R0:W-:Y:S01]  /*5970*/  @!P4 STG.E.U8 desc[UR44][R8.64+0x31], R75 ;  /* 0x0000314b0800c986 */ /* 0x0001e2000c10112c */
[----:B------:R-:W-:Y:S05]  /*5980*/  @P5 BRA `(.L_x_156) ;  /* 0x00000000000c5947 */ /* 0x000fea0003800000 */
[----:B------:R-:W5:Y:S02]  /*5990*/  LDG.E.U8 R147, desc[UR44][R20.64+0x38] ;  /* 0x0000382c14937981 */ /* 0x000f64000c1e1100 */
[----:B-----5:R-:W-:-:S05]  /*59a0*/  PRMT R72, R147, 0x8880, RZ ;  /* 0x0000888093487816 */ /* 0x020fca00000000ff */
[----:B------:R-:W-:-:S07]  /*59b0*/  IMAD R23, R72, R141, RZ ;  /* 0x0000008d48177224 */ /* 0x000fce00078e02ff */
.L_x_156:
[----:B------:R-:W-:Y:S05]  /*59c0*/  BSYNC B1 ;  /* 0x0000000000017941 */ /* 0x000fea0003800000 */
.L_x_155:
        /* <DEDUP_REMOVED lines=9> */
.L_x_158:
[----:B------:R-:W-:Y:S05]  /*5a60*/  BSYNC B1 ;  /* 0x0000000000017941 */ /* 0x000fea0003800000 */
.L_x_157:
[----:B------:R-:W-:Y:S01]  /*5a70*/  @!P4 IMAD R77, R77, R140, R23 ;  /* 0x0000008c4d4dc224 */ /* 0x000fe200078e0217 */
[----:B------:R-:W-:Y:S04]  /*5a80*/  BSSY B1, `(.L_x_159) ;  /* 0x0000006000017945 */ /* 0x000fe80003800000 */
[----:B------:R0:W-:Y:S01]  /*5a90*/  @!P4 STG.E.U8 desc[UR44][R10.64+0x39], R77 ;  /* 0x0000394d0a00c986 */ /* 0x0001e2000c10112c */
[----:B------:R-:W-:Y:S05]  /*5aa0*/  @P5 BRA `(.L_x_160) ;  /* 0x00000000000c5947 */ /* 0x000fea0003800000 */
[----:B------:R-:W5:Y:S02]  /*5ab0*/  LDG.E.U8 R147, desc[UR44][R128.64+0x38] ;  /* 0x0000382c80937981 */ /* 0x000f64000c1e1100 */
[----:B-----5:R-:W-:-:S05]  /*5ac0*/  PRMT R72, R147, 0x8880, RZ ;  /* 0x0000888093487816 */ /* 0x020fca00000000ff */
[----:B------:R-:W-:-:S07]  /*5ad0*/  IMAD R23, R72, R141, RZ ;  /* 0x0000008d48177224 */ /* 0x000fce00078e02ff */
.L_x_160:
[----:B------:R-:W-:Y:S05]  /*5ae0*/  BSYNC B1 ;  /* 0x0000000000017941 */ /* 0x000fea0003800000 */
.L_x_159:
        /* <DEDUP_REMOVED lines=9> */
.L_x_162:
[----:B------:R-:W-:Y:S05]  /*5b80*/  BSYNC B1 ;  /* 0x0000000000017941 */ /* 0x000fea0003800000 */
.L_x_161:
[----:B------:R-:W-:Y:S01]  /*5b90*/  @!P4 IMAD R79, R79, R140, R23 ;  /* 0x0000008c4f4fc224 */ /* 0x000fe200078e0217 */
[----:B------:R-:W-:Y:S04]  /*5ba0*/  BSSY B1, `(.L_x_163) ;  /* 0x0000006000017945 */ /* 0x000fe80003800000 */
[----:B------:R0:W-:Y:S01]  /*5bb0*/  @!P4 STG.E.U8 desc[UR44][R8.64+0x39], R79 ;  /* 0x0000394f0800c986 */ /* 0x0001e2000c10112c */
[----:B------:R-:W-:Y:S05]  /*5bc0*/  @P5 BRA `(.L_x_164) ;  /* 0x00000000000c5947 */ /* 0x000fea0003800000 */
[----:B------:R-:W5:Y:S02]  /*5bd0*/  LDG.E.U8 R147, desc[UR44][R12.64+0x40] ;  /* 0x0000402c0c937981 */ /* 0x000f64000c1e1100 */
[----:B-----5:R-:W-:-:S05]  /*5be0*/  PRMT R72, R147, 0x8880, RZ ;  /* 0x0000888093487816 */ /* 0x020fca00000000ff */
[----:B------:R-:W-:-:S07]  /*5bf0*/  IMAD R23, R72, R141, RZ ;  /* 0x0000008d48177224 */ /* 0x000fce00078e02ff */
.L_x_164:
[----:B------:R-:W-:Y:S05]  /*5c00*/  BSYNC B1 ;  /* 0x0000000000017941 */ /* 0x000fea0003800000 */
.L_x_163:
        /* <DEDUP_REMOVED lines=9> */
.L_x_166:
[----:B------:R-:W-:Y:S05]  /*5ca0*/  BSYNC B1 ;  /* 0x0000000000017941 */ /* 0x000fea0003800000 */
.L_x_165:
[----:B------:R-:W-:Y:S01]  /*5cb0*/  @!P4 IMAD R65, R65, R140, R23 ;  /* 0x0000008c4141c224 */ /* 0x000fe200078e0217 */
[----:B------:R-:W-:Y:S04]  /*5cc0*/  BSSY B1, `(.L_x_167) ;  /* 0x0000006000017945 */ /* 0x000fe80003800000 */
[----:B------:R0:W-:Y:S01]  /*5cd0*/  @!P4 STG.E.U8 desc[UR44][R4.64+0x41], R65 ;  /* 0x000041410400c986 */ /* 0x0001e2000c10112c */
[----:B------:R-:W-:Y:S05]  /*5ce0*/  @P5 BRA `(.L_x_168) ;  /* 0x00000000000c5947 */ /* 0x000fea0003800000 */
[----:B------:R-:W5:Y:S02]  /*5cf0*/  LDG.E.U8 R147, desc[UR44][R14.64+0x40] ;  /* 0x0000402c0e937981 */ /* 0x000f64000c1e1100 */
[----:B-----5:R-:W-:-:S05]  /*5d00*/  PRMT R64, R147, 0x8880, RZ ;  /* 0x0000888093407816 */ /* 0x020fca00000000ff */
[----:B------:R-:W-:-:S07]  /*5d10*/  IMAD R23, R64, R141, RZ ;  /* 0x0000008d40177224 */ /* 0x000fce00078e02ff */
.L_x_168:
[----:B------:R-:W-:Y:S05]  /*5d20*/  BSYNC B1 ;  /* 0x0000000000017941 */ /* 0x000fea0003800000 */
.L_x_167:
        /* <DEDUP_REMOVED lines=9> */
.L_x_170:
[----:B------:R-:W-:Y:S05]  /*5dc0*/  BSYNC B1 ;  /* 0x0000000000017941 */ /* 0x000fea0003800000 */
.L_x_169:
[----:B------:R-:W-:Y:S01]  /*5dd0*/  @!P4 IMAD R67, R67, R140, R23 ;  /* 0x0000008c4343c224 */ /* 0x000fe200078e0217 */
[----:B------:R-:W-:Y:S04]  /*5de0*/  BSSY B1, `(.L_x_171) ;  /* 0x0000006000017945 */ /* 0x000fe80003800000 */
[----:B------:R0:W-:Y:S01]  /*5df0*/  @!P4 STG.E.U8 desc[UR44][R6.64+0x41], R67 ;  /* 0x000041430600c986 */ /* 0x0001e2000c10112c */
[----:B------:R-:W-:Y:S05]  /*5e00*/  @P5 BRA `(.L_x_172) ;  /* 0x00000000000c5947 */ /* 0x000fea0003800000 */
[----:B------:R-:W5:Y:S02]  /*5e10*/  LDG.E.U8 R147, desc[UR44][R12.64+0x48] ;  /* 0x0000482c0c937981 */ /* 0x000f64000c1e1100 */
[----:B-----5:R-:W-:-:S05]  /*5e20*/  PRMT R64, R147, 0x8880, RZ ;  /* 0x0000888093407816 */ /* 0x020fca00000000ff */
[----:B------:R-:W-:-:S07]  /*5e30*/  IMAD R23, R64, R141, RZ ;  /* 0x0000008d40177224 */ /* 0x000fce00078e02ff */
.L_x_172:
[----:B------:R-:W-:Y:S05]  /*5e40*/  BSYNC B1 ;  /* 0x0000000000017941 */ /* 0x000fea0003800000 */
.L_x_171:
        /* <DEDUP_REMOVED lines=9> */
.L_x_174:
[----:B------:R-:W-:Y:S05]  /*5ee0*/  BSYNC B1 ;  /* 0x0000000000017941 */ /* 0x000fea0003800000 */
.L_x_173:
[----:B------:R-:W-:Y:S01]  /*5ef0*/  @!P4 IMAD R69, R69, R140, R23 ;  /* 0x0000008c4545c224 */ /* 0x000fe200078e0217 */
[----:B------:R-:W-:Y:S04]  /*5f00*/  BSSY B1, `(.L_x_175) ;  /* 0x0000006000017945 */ /* 0x000fe80003800000 */
[----:B------:R0:W-:Y:S01]  /*5f10*/  @!P4 STG.E.U8 desc[UR44][R4.64+0x49], R69 ;  /* 0x000049450400c986 */ /* 0x0001e2000c10112c */
[----:B------:R-:W-:Y:S05]  /*5f20*/  @P5 BRA `(.L_x_176) ;  /* 0x00000000000c5947 */ /* 0x000fea0003800000 */
[----:B------:R-:W5:Y:S02]  /*5f30*/  LDG.E.U8 R147, desc[UR44][R14.64+0x48] ;  /* 0x0000482c0e937981 */ /* 0x000f64000c1e1100 */
[----:B-----5:R-:W-:-:S05]  /*5f40*/  PRMT R64, R147, 0x8880, RZ ;  /* 0x0000888093407816 */ /* 0x020fca00000000ff */
[----:B------:R-:W-:-:S07]  /*5f50*/  IMAD R23, R64, R141, RZ ;  /* 0x0000008d40177224 */ /* 0x000fce00078e02ff */
.L_x_176:
[----:B------:R-:W-:Y:S05]  /*5f60*/  BSYNC B1 ;  /* 0x0000000000017941 */ /* 0x000fea0003800000 */
.L_x_175:
        /* <DEDUP_REMOVED lines=9> */
.L_x_178:
[----:B------:R-:W-:Y:S05]  /*6000*/  BSYNC B1 ;  /* 0x0000000000017941 */ /* 0x000fea0003800000 */
.L_x_177:
[----:B------:R-:W-:Y:S01]  /*6010*/  @!P4 IMAD R71, R71, R140, R23 ;  /* 0x0000008c4747c224 */ /* 0x000fe200078e0217 */
[----:B------:R-:W-:Y:S04]  /*6020*/  BSSY B1, `(.L_x_179) ;  /* 0x0000006000017945 */ /* 0x000fe80003800000 */
[----:B------:R0:W-:Y:S01]  /*6030*/  @!P4 STG.E.U8 desc[UR44][R6.64+0x49], R71 ;  /* 0x000049470600c986 */ /* 0x0001e2000c10112c */
[----:B------:R-:W-:Y:S05]  /*6040*/  @P5 BRA `(.L_x_180) ;  /* 0x00000000000c5947 */ /* 0x000fea0003800000 */
[----:B------:R-:W5:Y:S02]  /*6050*/  LDG.E.U8 R147, desc[UR44][R20.64+0x40] ;  /* 0x0000402c14937981 */ /* 0x000f64000c1e1100 */
[----:B-----5:R-:W-:-:S05]  /*6060*/  PRMT R64, R147, 0x8880, RZ ;  /* 0x0000888093407816 */ /* 0x020fca00000000ff */
[----:B------:R-:W-:-:S07]  /*6070*/  IMAD R23, R64, R141, RZ ;  /* 0x0000008d40177224 */ /* 0x000fce00078e02ff */
.L_x_180:
[----:B------:R-:W-:Y:S05]  /*6080*/  BSYNC B1 ;  /* 0x0000000000017941 */ /* 0x000fea0003800000 */
.L_x_179:
        /* <DEDUP_REMOVED lines=9> */
.L_x_182:
[----:B------:R-:W-:Y:S05]  /*6120*/  BSYNC B1 ;  /* 0x0000000000017941 */ /* 0x000fea0003800000 */
.L_x_181:
[----:B------:R-:W-:Y:S01]  /*6130*/  @!P4 IMAD R57, R57, R140, R23 ;  /* 0x0000008c3939c224 */ /* 0x000fe200078e0217 */
[----:B------:R-:W-:Y:S04]  /*6140*/  BSSY B1, `(.L_x_183) ;  /* 0x0000006000017945 */ /* 0x000fe80003800000 */
[----:B------:R0:W-:Y:S01]  /*6150*/  @!P4 STG.E.U8 desc[UR44][R10.64+0x41], R57 ;  /* 0x000041390a00c986 */ /* 0x0001e2000c10112c */
[----:B------:R-:W-:Y:S05]  /*6160*/  @P5 BRA `(.L_x_184) ;  /* 0x00000000000c5947 */ /* 0x000fea0003800000 */
[----:B------:R-:W5:Y:S02]  /*6170*/  LDG.E.U8 R147, desc[UR44][R128.64+0x40] ;  /* 0x0000402c80937981 */ /* 0x000f64000c1e1100 */
[----:B-----5:R-:W-:-:S05]  /*6180*/  PRMT R56, R147, 0x8880, RZ ;  /* 0x0000888093387816 */ /* 0x020fca00000000ff */
[----:B------:R-:W-:-:S07]  /*6190*/  IMAD R23, R56, R141, RZ ;  /* 0x0000008d38177224 */ /* 0x000fce00078e02ff */
.L_x_184:
[----:B------:R-:W-:Y:S05]  /*61a0*/  BSYNC B1 ;  /* 0x0000000000017941 */ /* 0x000fea0003800000 */
.L_x_183:
        /* <DEDUP_REMOVED lines=9> */
.L_x_186:
[----:B------:R-:W-:Y:S05]  /*6240*/  BSYNC B1 ;  /* 0x0000000000017941 */ /* 0x000fea0003800000 */
.L_x_185:
[----:B------:R-:W-:Y:S01]  /*6250*/  @!P4 IMAD R59, R59, R140, R23 ;  /* 0x0000008c3b3bc224 */ /* 0x000fe200078e0217 */
[----:B------:R-:W-:Y:S04]  /*6260*/  BSSY B1, `(.L_x_187) ;  /* 0x0000006000017945 */ /* 0x000fe80003800000 */
[----:B------:R0:W-:Y:S01]  /*6270*/  @!P4 STG.E.U8 desc[UR44][R8.64+0x41], R59 ;  /* 0x0000413b0800c986 */ /* 0x0001e2000c10112c */
[----:B------:R-:W-:Y:S05]  /*6280*/  @P5 BRA `(.L_x_188) ;  /* 0x00000000000c5947 */ /* 0x000fea0003800000 */
[----:B------:R-:W5:Y:S02]  /*6290*/  LDG.E.U8 R147, desc[UR44][R20.64+0x48] ;  /* 0x0000482c14937981 */ /* 0x000f64000c1e1100 */
[----:B-----5:R-:W-:-:S05]  /*62a0*/  PRMT R56, R147, 0x8880, RZ ;  /* 0x0000888093387816 */ /* 0x020fca00000000ff */
[----:B------:R-:W-:-:S07]  /*62b0*/  IMAD R23, R56, R141, RZ ;  /* 0x0000008d38177224 */ /* 0x000fce00078e02ff */
.L_x_188:
[----:B------:R-:W-:Y:S05]  /*62c0*/  BSYNC B1 ;  /* 0x0000000000017941 */ /* 0x000fea0003800000 */
.L_x_187:
        /* <DEDUP_REMOVED lines=9> */
.L_x_190:
[----:B------:R-:W-:Y:S05]  /*6360*/  BSYNC B1 ;  /* 0x0000000000017941 */ /* 0x000fea0003800000 */
.L_x_189:
[----:B------:R-:W-:Y:S01]  /*6370*/  @!P4 IMAD R61, R61, R140, R23 ;  /* 0x0000008c3d3dc224 */ /* 0x000fe200078e0217 */
[----:B------:R-:W-:Y:S04]  /*6380*/  BSSY B1, `(.L_x_191) ;  /* 0x0000006000017945 */ /* 0x000fe80003800000 */
[----:B------:R0:W-:Y:S01]  /*6390*/  @!P4 STG.E.U8 desc[UR44][R10.64+0x49], R61 ;  /* 0x0000493d0a00c986 */ /* 0x0001e2000c10112c */
[----:B------:R-:W-:Y:S05]  /*63a0*/  @P5 BRA `(.L_x_192) ;  /* 0x00000000000c5947 */ /* 0x000fea0003800000 */
[----:B------:R-:W5:Y:S02]  /*63b0*/  LDG.E.U8 R147, desc[UR44][R128.64+0x48] ;  /* 0x0000482c80937981 */ /* 0x000f64000c1e1100 */
[----:B-----5:R-:W-:-:S05]  /*63c0*/  PRMT R56, R147, 0x8880, RZ ;  /* 0x0000888093387816 */ /* 0x020fca00000000ff */
[----:B------:R-:W-:-:S07]  /*63d0*/  IMAD R23, R56, R141, RZ ;  /* 0x0000008d38177224 */ /* 0x000fce00078e02ff */
.L_x_192:
[----:B------:R-:W-:Y:S05]  /*63e0*/  BSYNC B1 ;  /* 0x0000000000017941 */ /* 0x000fea0003800000 */
.L_x_191:
        /* <DEDUP_REMOVED lines=9> */
.L_x_194:
[----:B------:R-:W-:Y:S05]  /*6480*/  BSYNC B1 ;  /* 0x0000000000017941 */ /* 0x000fea0003800000 */
.L_x_193:
[----:B------:R-:W-:Y:S01]  /*6490*/  @!P4 IMAD R63, R63, R140, R23 ;  /* 0x0000008c3f3fc224 */ /* 0x000fe200078e0217 */
[----:B------:R-:W-:Y:S04]  /*64a0*/  BSSY B1, `(.L_x_195) ;  /* 0x0000006000017945 */ /* 0x000fe80003800000 */
[----:B------:R0:W-:Y:S01]  /*64b0*/  @!P4 STG.E.U8 desc[UR44][R8.64+0x49], R63 ;  /* 0x0000493f0800c986 */ /* 0x0001e2000c10112c */
[----:B------:R-:W-:Y:S05]  /*64c0*/  @P5 BRA `(.L_x_196) ;  /* 0x00000000000c5947 */ /* 0x000fea0003800000 */
[----:B------:R-:W5:Y:S02]  /*64d0*/  LDG.E.U8 R147, desc[UR44][R12.64+0x50] ;  /* 0x0000502c0c937981 */ /* 0x000f64000c1e1100 */
[----:B-----5:R-:W-:-:S05]  /*64e0*/  PRMT R56, R147, 0x8880, RZ ;  /* 0x0000888093387816 */ /* 0x020fca00000000ff */
[----:B------:R-:W-:-:S07]  /*64f0*/  IMAD R23, R56, R141, RZ ;  /* 0x0000008d38177224 */ /* 0x000fce00078e02ff */
.L_x_196:
[----:B------:R-:W-:Y:S05]  /*6500*/  BSYNC B1 ;  /* 0x0000000000017941 */ /* 0x000fea0003800000 */
.L_x_195:
        /* <DEDUP_REMOVED lines=9> */
.L_x_198:
[----:B------:R-:W-:Y:S05]  /*65a0*/  BSYNC B1 ;  /* 0x0000000000017941 */ /* 0x000fea0003800000 */
.L_x_197:
[----:B------:R-:W-:Y:S01]  /*65b0*/  @!P4 IMAD R49, R49, R140, R23 ;  /* 0x0000008c3131c224 */ /* 0x000fe200078e0217 */
[----:B------:R-:W-:Y:S04]  /*65c0*/  BSSY B1, `(.L_x_199) ;  /* 0x0000006000017945 */ /* 0x000fe80003800000 */
[----:B------:R0:W-:Y:S01]  /*65d0*/  @!P4 STG.E.U8 desc[UR44][R4.64+0x51], R49 ;  /* 0x000051310400c986 */ /* 0x0001e2000c10112c */
[----:B------:R-:W-:Y:S05]  /*65e0*/  @P5 BRA `(.L_x_200) ;  /* 0x00000000000c5947 */ /* 0x000fea0003800000 */
[----:B------:R-:W5:Y:S02]  /*65f0*/  LDG.E.U8 R147, desc[UR44][R14.64+0x50] ;  /* 0x0000502c0e937981 */ /* 0x000f64000c1e1100 */
[----:B-----5:R-:W-:-:S05]  /*6600*/  PRMT R48, R147, 0x8880, RZ ;  /* 0x0000888093307816 */ /* 0x020fca00000000ff */
[----:B------:R-:W-:-:S07]  /*6610*/  IMAD R23, R48, R141, RZ ;  /* 0x0000008d30177224 */ /* 0x000fce00078e02ff */
.L_x_200:
[----:B------:R-:W-:Y:S05]  /*6620*/  BSYNC B1 ;  /* 0x0000000000017941 */ /* 0x000fea0003800000 */
.L_x_199:
        /* <DEDUP_REMOVED lines=9> */
.L_x_202:
[----:B------:R-:W-:Y:S05]  /*66c0*/  BSYNC B1 ;  /* 0x0000000000017941 */ /* 0x000fea0003800000 */
.L_x_201:
[----:B------:R-:W-:Y:S01]  /*66d0*/  @!P4 IMAD R51, R51, R140, R23 ;  /* 0x0000008c3333c224 */ /* 0x000fe200078e0217 */
[----:B------:R-:W-:Y:S04]  /*66e0*/  BSSY B1, `(.L_x_203) ;  /* 0x0000006000017945 */ /* 0x000fe80003800000 */
[----:B------:R0:W-:Y:S01]  /*66f0*/  @!P4 STG.E.U8 desc[UR44][R6.64+0x51], R51 ;  /* 0x000051330600c986 */ /* 0x0001e2000c10112c */
[----:B------:R-:W-:Y:S05]  /*6700*/  @P5 BRA `(.L_x_204) ;  /* 0x00000000000c5947 */ /* 0x000fea0003800000 */
[----:B------:R-:W5:Y:S02]  /*6710*/  LDG.E.U8 R147, desc[UR44][R12.64+0x58] ;  /* 0x0000582c0c937981 */ /* 0x000f64000c1e1100 */
[----:B-----5:R-:W-:-:S05]  /*6720*/  PRMT R48, R147, 0x8880, RZ ;  /* 0x0000888093307816 */ /* 0x020fca00000000ff */
[----:B------:R-:W-:-:S07]  /*6730*/  IMAD R23, R48, R141, RZ ;  /* 0x0000008d30177224 */ /* 0x000fce00078e02ff */
.L_x_204:
[----:B------:R-:W-:Y:S05]  /*6740*/  BSYNC B1 ;  /* 0x0000000000017941 */ /* 0x000fea0003800000 */
.L_x_203:
        /* <DEDUP_REMOVED lines=9> */
.L_x_206:
[----:B------:R-:W-:Y:S05]  /*67e0*/  BSYNC B1 ;  /* 0x0000000000017941 */ /* 0x000fea0003800000 */
.L_x_205:
[----:B------:R-:W-:Y:S01]  /*67f0*/  @!P4 IMAD R53, R53, R140, R23 ;  /* 0x0000008c3535c224 */ /* 0x000fe200078e0217 */
[----:B------:R-:W-:Y:S04]  /*6800*/  BSSY B1, `(.L_x_207) ;  /* 0x0000006000017945 */ /* 0x000fe80003800000 */
[----:B------:R0:W-:Y:S01]  /*6810*/  @!P4 STG.E.U8 desc[UR44][R4.64+0x59], R53 ;  /* 0x000059350400c986 */ /* 0x0001e2000c10112c */
[----:B------:R-:W-:Y:S05]  /*6820*/  @P5 BRA `(.L_x_208) ;  /* 0x00000000000c5947 */ /* 0x000fea0003800000 */
[----:B------:R-:W5:Y:S02]  /*6830*/  LDG.E.U8 R147, desc[UR44][R14.64+0x58] ;  /* 0x0000582c0e937981 */ /* 0x000f64000c1e1100 */
[----:B-----5:R-:W-:-:S05]  /*6840*/  PRMT R48, R147, 0x8880, RZ ;  /* 0x0000888093307816 */ /* 0x020fca00000000ff */
[----:B------:R-:W-:-:S07]  /*6850*/  IMAD R23, R48, R141, RZ ;  /* 0x0000008d30177224 */ /* 0x000fce00078e02ff */
.L_x_208:
[----:B------:R-:W-:Y:S05]  /*6860*/  BSYNC B1 ;  /* 0x0000000000017941 */ /* 0x000fea0003800000 */
.L_x_207:
        /* <DEDUP_REMOVED lines=9> */
.L_x_210:
[----:B------:R-:W-:Y:S05]  /*6900*/  BSYNC B1 ;  /* 0x0000000000017941 */ /* 0x000fea0003800000 */
.L_x_209:
[----:B------:R-:W-:Y:S01]  /*6910*/  @!P4 IMAD R55, R55, R140, R23 ;  /* 0x0000008c3737c224 */ /* 0x000fe200078e0217 */
[----:B------:R-:W-:Y:S04]  /*6920*/  BSSY B1, `(.L_x_211) ;  /* 0x0000006000017945 */ /* 0x000fe80003800000 */
[----:B------:R0:W-:Y:S01]  /*6930*/  @!P4 STG.E.U8 desc[UR44][R6.64+0x59], R55 ;  /* 0x000059370600c986 */ /* 0x0001e2000c10112c */
[----:B------:R-:W-:Y:S05]  /*6940*/  @P5 BRA `(.L_x_212) ;  /* 0x00000000000c5947 */ /* 0x000fea0003800000 */
[----:B------:R-:W5:Y:S02]  /*6950*/  LDG.E.U8 R147, desc[UR44][R20.64+0x50] ;  /* 0x0000502c14937981 */ /* 0x000f64000c1e1100 */
[----:B-----5:R-:W-:-:S05]  /*6960*/  PRMT R48, R147, 0x8880, RZ ;  /* 0x0000888093307816 */ /* 0x020fca00000000ff */
[----:B------:R-:W-:-:S07]  /*6970*/  IMAD R23, R48, R141, RZ ;  /* 0x0000008d30177224 */ /* 0x000fce00078e02ff */
.L_x_212:
[----:B------:R-:W-:Y:S05]  /*6980*/  BSYNC B1 ;  /* 0x0000000000017941 */ /* 0x000fea0003800000 */
.L_x_211:
        /* <DEDUP_REMOVED lines=9> */
.L_x_214:
[----:B------:R-:W-:Y:S05]  /*6a20*/  BSYNC B1 ;  /* 0x0000000000017941 */ /* 0x000fea0003800000 */
.L_x_213:
[----:B------:R-:W-:Y:S01]  /*6a30*/  @!P4 IMAD R41, R41, R140, R23 ;  /* 0x0000008c2929c224 */ /* 0x000fe200078e0217 */
[----:B------:R-:W-:Y:S04]  /*6a40*/  BSSY B1, `(.L_x_215) ;  /* 0x0000006000017945 */ /* 0x000fe80003800000 */
[----:B------:R0:W-:Y:S01]  /*6a50*/  @!P4 STG.E.U8 desc[UR44][R10.64+0x51], R41 ;  /* 0x000051290a00c986 */ /* 0x0001e2000c10112c */
[----:B------:R-:W-:Y:S05]  /*6a60*/  @P5 BRA `(.L_x_216) ;  /* 0x00000000000c5947 */ /* 0x000fea0003800000 */
[----:B------:R-:W5:Y:S02]  /*6a70*/  LDG.E.U8 R147, desc[UR44][R128.64+0x50] ;  /* 0x0000502c80937981 */ /* 0x000f64000c1e1100 */
[----:B-----5:R-:W-:-:S05]  /*6a80*/  PRMT R40, R147, 0x8880, RZ ;  /* 0x0000888093287816 */ /* 0x020fca00000000ff */
[----:B------:R-:W-:-:S07]  /*6a90*/  IMAD R23, R40, R141, RZ ;  /* 0x0000008d28177224 */ /* 0x000fce00078e02ff */
.L_x_216:
[----:B------:R-:W-:Y:S05]  /*6aa0*/  BSYNC B1 ;  /* 0x0000000000017941 */ /* 0x000fea0003800000 */
.L_x_215:
        /* <DEDUP_REMOVED lines=9> */
.L_x_218:
[----:B------:R-:W-:Y:S05]  /*6b40*/  BSYNC B1 ;  /* 0x0000000000017941 */ /* 0x000fea0003800000 */
.L_x_217:
[----:B------:R-:W-:Y:S01]  /*6b50*/  @!P4 IMAD R43, R43, R140, R23 ;  /* 0x0000008c2b2bc224 */ /* 0x000fe200078e0217 */
[----:B------:R-:W-:Y:S04]  /*6b60*/  BSSY B1, `(.L_x_219) ;  /* 0x0000006000017945 */ /* 0x000fe80003800000 */
[----:B------:R0:W-:Y:S01]  /*6b70*/  @!P4 STG.E.U8 desc[UR44][R8.64+0x51], R43 ;  /* 0x0000512b0800c986 */ /* 0x0001e2000c10112c */
[----:B------:R-:W-:Y:S05]  /*6b80*/  @P5 BRA `(.L_x_220) ;  /* 0x00000000000c5947 */ /* 0x000fea0003800000 */
[----:B------:R-:W5:Y:S02]  /*6b90*/  LDG.E.U8 R147, desc[UR44][R20.64+0x58] ;  /* 0x0000582c14937981 */ /* 0x000f64000c1e1100 */
[----:B-----5:R-:W-:-:S05]  /*6ba0*/  PRMT R40, R147, 0x8880, RZ ;  /* 0x0000888093287816 */ /* 0x020fca00000000ff */
[----:B------:R-:W-:-:S07]  /*6bb0*/  IMAD R23, R40, R141, RZ ;  /* 0x0000008d28177224 */ /* 0x000fce00078e02ff */
.L_x_220:
[----:B------:R-:W-:Y:S05]  /*6bc0*/  BSYNC B1 ;  /* 0x0000000000017941 */ /* 0x000fea0003800000 */
.L_x_219:
        /* <DEDUP_REMOVED lines=9> */
.L_x_222:
[----:B------:R-:W-:Y:S05]  /*6c60*/  BSYNC B1 ;  /* 0x0000000000017941 */ /* 0x000fea0003800000 */
.L_x_221:
[----:B------:R-:W-:Y:S01]  /*6c70*/  @!P4 IMAD R45, R45, R140, R23 ;  /* 0x0000008c2d2dc224 */ /* 0x000fe200078e0217 */
[----:B------:R-:W-:Y:S04]  /*6c80*/  BSSY B1, `(.L_x_223) ;  /* 0x0000006000017945 */ /* 0x000fe80003800000 */
[----:B------:R0:W-:Y:S01]  /*6c90*/  @!P4 STG.E.U8 desc[UR44][R10.64+0x59], R45 ;  /* 0x0000592d0a00c986 */ /* 0x0001e2000c10112c */
[----:B------:R-:W-:Y:S05]  /*6ca0*/  @P5 BRA `(.L_x_224) ;  /* 0x00000000000c5947 */ /* 0x000fea0003800000 */
[----:B------:R-:W5:Y:S02]  /*6cb0*/  LDG.E.U8 R147, desc[UR44][R128.64+0x58] ;  /* 0x0000582c80937981 */ /* 0x000f64000c1e1100 */
[----:B-----5:R-:W-:-:S05]  /*6cc0*/  PRMT R40, R147, 0x8880, RZ ;  /* 0x0000888093287816 */ /* 0x020fca00000000ff */
[----:B------:R-:W-:-:S07]  /*6cd0*/  IMAD R23, R40, R141, RZ ;  /* 0x0000008d28177224 */ /* 0x000fce00078e02ff */
.L_x_224:
[----:B------:R-:W-:Y:S05]  /*6ce0*/  BSYNC B1 ;  /* 0x0000000000017941 */ /* 0x000fea0003800000 */
.L_x_223:
        /* <DEDUP_REMOVED lines=9> */
.L_x_226:
[----:B------:R-:W-:Y:S05]  /*6d80*/  BSYNC B1 ;  /* 0x0000000000017941 */ /* 0x000fea0003800000 */
.L_x_225:
[----:B------:R-:W-:Y:S01]  /*6d90*/  @!P4 IMAD R47, R47, R140, R23 ;  /* 0x0000008c2f2fc224 */ /* 0x000fe200078e0217 */
[----:B------:R-:W-:Y:S04]  /*6da0*/  BSSY B1, `(.L_x_227) ;  /* 0x0000006000017945 */ /* 0x000fe80003800000 */
[----:B------:R0:W-:Y:S01]  /*6db0*/  @!P4 STG.E.U8 desc[UR44][R8.64+0x59], R47 ;  /* 0x0000592f0800c986 */ /* 0x0001e2000c10112c */
[----:B------:R-:W-:Y:S05]  /*6dc0*/  @P5 BRA `(.L_x_228) ;  /* 0x00000000000c5947 */ /* 0x000fea0003800000 */
[----:B------:R-:W5:Y:S02]  /*6dd0*/  LDG.E.U8 R147, desc[UR44][R12.64+0x60] ;  /* 0x0000602c0c937981 */ /* 0x000f64000c1e1100 */
[----:B-----5:R-:W-:-:S05]  /*6de0*/  PRMT R40, R147, 0x8880, RZ ;  /* 0x0000888093287816 */ /* 0x020fca00000000ff */
[----:B------:R-:W-:-:S07]  /*6df0*/  IMAD R23, R40, R141, RZ ;  /* 0x0000008d28177224 */ /* 0x000fce00078e02ff */
.L_x_228:
[----:B------:R-:W-:Y:S05]  /*6e00*/  BSYNC B1 ;  /* 0x0000000000017941 */ /* 0x000fea0003800000 */
.L_x_227:
        /* <DEDUP_REMOVED lines=9> */
.L_x_230:
[----:B------:R-:W-:Y:S05]  /*6ea0*/  BSYNC B1 ;  /* 0x0000000000017941 */ /* 0x000fea0003800000 */
.L_x_229:
[----:B------:R-:W-:Y:S01]  /*6eb0*/  @!P4 IMAD R33, R33, R140, R23 ;  /* 0x0000008c2121c224 */ /* 0x000fe200078e0217 */
[----:B------:R-:W-:Y:S04]  /*6ec0*/  BSSY B1, `(.L_x_231) ;  /* 0x0000006000017945 */ /* 0x000fe80003800000 */
[----:B------:R0:W-:Y:S01]  /*6ed0*/  @!P4 STG.E.U8 desc[UR44][R4.64+0x61], R33 ;  /* 0x000061210400c986 */ /* 0x0001e2000c10112c */
[----:B------:R-:W-:Y:S05]  /*6ee0*/  @P5 BRA `(.L_x_232) ;  /* 0x00000000000c5947 */ /* 0x000fea0003800000 */
[----:B------:R-:W5:Y:S02]  /*6ef0*/  LDG.E.U8 R147, desc[UR44][R14.64+0x60] ;  /* 0x0000602c0e937981 */ /* 0x000f64000c1e1100 */
[----:B-----5:R-:W-:-:S05]  /*6f00*/  PRMT R32, R147, 0x8880, RZ ;  /* 0x0000888093207816 */ /* 0x020fca00000000ff */
[----:B------:R-:W-:-:S07]  /*6f10*/  IMAD R23, R32, R141, RZ ;  /* 0x0000008d20177224 */ /* 0x000fce00078e02ff */
.L_x_232:
[----:B------:R-:W-:Y:S05]  /*6f20*/  BSYNC B1 ;  /* 0x0000000000017941 */ /* 0x000fea0003800000 */
.L_x_231:
[C---:B------:R-:W-:Y:S01]  /*6f30*/  ISETP.LT.OR P4, PT, R3.reuse, 0x62, !P0 ;  /* 0x000000620300780c */ /* 0x040fe20004781670 */
[----:B0-----:R-:W-:Y:S01]  /*6f40*/  @!P5 IMAD R33, R34, R140, R23 ;  /* 0x0000008c2221d224 */ /* 0x001fe200078e0217 */
[----:B------:R-:W-:Y:S04]  /*6f50*/  BSSY B1, `(.L_x_233) ;  /* 0x0000008000017945 */ /* 0x000fe80003800000 */
[----:B------:R0:W-:Y:S01]  /*6f60*/  @!P5 STG.E.U8 desc[UR44][R6.64+0x60], R33 ;  /* 0x000060210600d986 */ /* 0x0001e2000c10112c */
[C---:B------:R-:W-:Y:S02]  /*6f70*/  ISETP.LT.OR P5, PT, R3.reuse, 0x69, !P3 ;  /* 0x000000690300780c */ /* 0x040fe40005fa1670 */
[----:B------:R-:W-:-:S04]  /*6f80*/  ISETP.LT.OR P3, PT, R3, 0x6a, !P3 ;  /* 0x0000006a0300780c */ /* 0x000fc80005f61670 */
[----:B------:R-:W-:Y:S09]  /*6f90*/  @P4 BRA `(.L_x_234) ;  /* 0x00000000000c4947 */ /* 0x000ff20003800000 */
[----:B------:R-:W5:Y:S02]  /*6fa0*/  LDG.E.U8 R147, desc[UR44][R14.64+0x61] ;  /* 0x0000612c0e937981 */ /* 0x000f64000c1e1100 */
[----:B-----5:R-:W-:-:S05]  /*6fb0*/  PRMT R32, R147, 0x8880, RZ ;  /* 0x0000888093207816 */ /* 0x020fca00000000ff */
[----:B------:R-:W-:-:S07]  /*6fc0*/  IMAD R23, R32, R141, RZ ;  /* 0x0000008d20177224 */ /* 0x000fce00078e02ff */
.L_x_234:
[----:B------:R-:W-:Y:S05]  /*6fd0*/  BSYNC B1 ;  /* 0x0000000000017941 */ /* 0x000fea0003800000 */
.L_x_233:
[----:B------:R-:W-:Y:S01]  /*6fe0*/  @!P4 IMAD R35, R35, R140, R23 ;  /* 0x0000008c2323c224 */ /* 0x000fe200078e0217 */
[----:B------:R-:W-:Y:S04]  /*6ff0*/  BSSY B1, `(.L_x_235) ;  /* 0x0000006000017945 */ /* 0x000fe80003800000 */
[----:B------:R0:W-:Y:S01]  /*7000*/  @!P4 STG.E.U8 desc[UR44][R6.64+0x61], R35 ;  /* 0x000061230600c986 */ /* 0x0001e2000c10112c */
[----:B------:R-:W-:Y:S05]  /*7010*/  @P5 BRA `(.L_x_236) ;  /* 0x00000000000c5947 */ /* 0x000fea0003800000 */
[----:B------:R-:W5:Y:S02]  /*7020*/  LDG.E.U8 R147, desc[UR44][R12.64+0x68] ;  /* 0x0000682c0c937981 */ /* 0x000f64000c1e1100 */
[----:B-----5:R-:W-:-:S05]  /*7030*/  PRMT R32, R147, 0x8880, RZ ;  /* 0x0000888093207816 */ /* 0x020fca00000000ff */
[----:B------:R-:W-:-:S07]  /*7040*/  IMAD R23, R32, R141, RZ ;  /* 0x0000008d20177224 */ /* 0x000fce00078e02ff */
.L_x_236:
[----:B------:R-:W-:Y:S05]  /*7050*/  BSYNC B1 ;  /* 0x0000000000017941 */ /* 0x000fea0003800000 */
.L_x_235:
[----:B0-----:R-:W-:Y:S01]  /*7060*/  @!P5 IMAD R33, R36, R140, R23 ;  /* 0x0000008c2421d224 */ /* 0x001fe200078e0217 */
[----:B------:R-:W-:Y:S04]  /*7070*/  BSSY B1, `(.L_x_237) ;  /* 0x0000006000017945 */ /* 0x000fe80003800000 */
[----:B------:R0:W-:Y:S01]  /*7080*/  @!P5 STG.E.U8 desc[UR44][R4.64+0x68], R33 ;  /* 0x000068210400d986 */ /* 0x0001e2000c10112c */
[----:B------:R-:W-:Y:S05]  /*7090*/  @P3 BRA `(.L_x_238) ;  /* 0x00000000000c3947 */ /* 0x000fea0003800000 */
[----:B------:R-:W5:Y:S02]  /*70a0*/  LDG.E.U8 R147, desc[UR44][R12.64+0x69] ;  /* 0x0000692c0c937981 */ /* 0x000f64000c1e1100 */
[----:B-----5:R-:W-:-:S05]  /*70b0*/  PRMT R32, R147, 0x8880, RZ ;  /* 0x0000888093207816 */ /* 0x020fca00000000ff */
[----:B------:R-:W-:-:S07]  /*70c0*/  IMAD R23, R32, R141, RZ ;  /* 0x0000008d20177224 */ /* 0x000fce00078e02ff */
.L_x_238:
[----:B------:R-:W-:Y:S05]  /*70d0*/  BSYNC B1 ;  /* 0x0000000000017941 */ /* 0x000fea0003800000 */
.L_x_237:
[----:B------:R-:W-:Y:S01]  /*70e0*/  ISETP.LT.OR P4, PT, R3, 0x69, !P0 ;  /* 0x000000690300780c */ /* 0x000fe20004781670 */
[----:B------:R-:W-:Y:S01]  /*70f0*/  @!P3 IMAD R37, R37, R140, R23 ;  /* 0x0000008c2525b224 */ /* 0x000fe200078e0217 */
[----:B------:R-:W-:Y:S01]  /*7100*/  BSSY B1, `(.L_x_239) ;  /* 0x0000009000017945 */ /* 0x000fe20003800000 */
[C---:B------:R-:W-:Y:S02]  /*7110*/  ISETP.LT.OR P0, PT, R3.reuse, 0x6a, !P0 ;  /* 0x0000006a0300780c */ /* 0x040fe40004701670 */
[C---:B------:R-:W-:Y:S01]  /*7120*/  ISETP.LT.OR P5, PT, R3.reuse, 0x61, !P1 ;  /* 0x000000610300780c */ /* 0x040fe20004fa1670 */
[----:B------:R0:W-:Y:S01]  /*7130*/  @!P3 STG.E.U8 desc[UR44][R4.64+0x69], R37 ;  /* 0x000069250400b986 */ /* 0x0001e2000c10112c */
[----:B------:R-:W-:-:S06]  /*7140*/  ISETP.LT.OR P3, PT, R3, 0x62, !P1 ;  /* 0x000000620300780c */ /* 0x000fcc0004f61670 */
[----:B------:R-:W-:Y:S07]  /*7150*/  @P4 BRA `(.L_x_240) ;  /* 0x00000000000c4947 */ /* 0x000fee0003800000 */
[----:B------:R-:W0:Y:S02]  /*7160*/  LDG.E.U8 R147, desc[UR44][R14.64+0x68] ;  /* 0x0000682c0e937981 */ /* 0x000e24000c1e1100 */
[----:B01----:R-:W-:-:S05]  /*7170*/  PRMT R4, R147, 0x8880, RZ ;  /* 0x0000888093047816 */ /* 0x003fca00000000ff */
[----:B------:R-:W-:-:S07]  /*7180*/  IMAD R23, R4, R141, RZ ;  /* 0x0000008d04177224 */ /* 0x000fce00078e02ff */
.L_x_240:
[----:B------:R-:W-:Y:S05]  /*7190*/  BSYNC B1 ;  /* 0x0000000000017941 */ /* 0x000fea0003800000 */
.L_x_239:
[----:B01----:R-:W-:Y:S01]  /*71a0*/  @!P4 IMAD R5, R38, R140, R23 ;  /* 0x0000008c2605c224 */ /* 0x003fe200078e0217 */
[----:B------:R-:W-:Y:S04]  /*71b0*/  BSSY B1, `(.L_x_241) ;  /* 0x0000006000017945 */ /* 0x000fe80003800000 */
[----:B------:R0:W-:Y:S01]  /*71c0*/  @!P4 STG.E.U8 desc[UR44][R6.64+0x68], R5 ;  /* 0x000068050600c986 */ /* 0x0001e2000c10112c */
[----:B------:R-:W-:Y:S05]  /*71d0*/  @P0 BRA `(.L_x_242) ;  /* 0x00000000000c0947 */ /* 0x000fea0003800000 */
[----:B------:R-:W5:Y:S02]  /*71e0*/  LDG.E.U8 R147, desc[UR44][R14.64+0x69] ;  /* 0x0000692c0e937981 */ /* 0x000f64000c1e1100 */
[----:B-----5:R-:W-:-:S05]  /*71f0*/  PRMT R4, R147, 0x8880, RZ ;  /* 0x0000888093047816 */ /* 0x020fca00000000ff */
[----:B------:R-:W-:-:S07]  /*7200*/  IMAD R23, R4, R141, RZ ;  /* 0x0000008d04177224 */ /* 0x000fce00078e02ff */
.L_x_242:
[----:B------:R-:W-:Y:S05]  /*7210*/  BSYNC B1 ;  /* 0x0000000000017941 */ /* 0x000fea0003800000 */
.L_x_241:
[----:B------:R-:W-:Y:S01]  /*7220*/  @!P0 IMAD R39, R39, R140, R23 ;  /* 0x0000008c27278224 */ /* 0x000fe200078e0217 */
[----:B------:R-:W-:Y:S04]  /*7230*/  BSSY B1, `(.L_x_243) ;  /* 0x0000006000017945 */ /* 0x000fe80003800000 */
[----:B------:R1:W-:Y:S01]  /*7240*/  @!P0 STG.E.U8 desc[UR44][R6.64+0x69], R39 ;  /* 0x0000692706008986 */ /* 0x0003e2000c10112c */
[----:B------:R-:W-:Y:S05]  /*7250*/  @P5 BRA `(.L_x_244) ;  /* 0x00000000000c5947 */ /* 0x000fea0003800000 */
[----:B------:R-:W5:Y:S02]  /*7260*/  LDG.E.U8 R147, desc[UR44][R20.64+0x60] ;  /* 0x0000602c14937981 */ /* 0x000f64000c1e1100 */
[----:B-----5:R-:W-:-:S05]  /*7270*/  PRMT R4, R147, 0x8880, RZ ;  /* 0x0000888093047816 */ /* 0x020fca00000000ff */
[----:B------:R-:W-:-:S07]  /*7280*/  IMAD R23, R4, R141, RZ ;  /* 0x0000008d04177224 */ /* 0x000fce00078e02ff */
.L_x_244:
[----:B------:R-:W-:Y:S05]  /*7290*/  BSYNC B1 ;  /* 0x0000000000017941 */ /* 0x000fea0003800000 */
.L_x_243:
[----:B0-----:R-:W-:Y:S01]  /*72a0*/  @!P5 IMAD R5, R24, R140, R23 ;  /* 0x0000008c1805d224 */ /* 0x001fe200078e0217 */
[----:B------:R-:W-:Y:S04]  /*72b0*/  BSSY B1, `(.L_x_245) ;  /* 0x0000006000017945 */ /* 0x000fe80003800000 */
[----:B------:R0:W-:Y:S01]  /*72c0*/  @!P5 STG.E.U8 desc[UR44][R10.64+0x60], R5 ;  /* 0x000060050a00d986 */ /* 0x0001e2000c10112c */
[----:B------:R-:W-:Y:S05]  /*72d0*/  @P3 BRA `(.L_x_246) ;  /* 0x00000000000c3947 */ /* 0x000fea0003800000 */
[----:B------:R-:W5:Y:S02]  /*72e0*/  LDG.E.U8 R147, desc[UR44][R20.64+0x61] ;  /* 0x0000612c14937981 */ /* 0x000f64000c1e1100 */
[----:B-----5:R-:W-:-:S05]  /*72f0*/  PRMT R4, R147, 0x8880, RZ ;  /* 0x0000888093047816 */ /* 0x020fca00000000ff */
[----:B------:R-:W-:-:S07]  /*7300*/  IMAD R23, R4, R141, RZ ;  /* 0x0000008d04177224 */ /* 0x000fce00078e02ff */
.L_x_246:
[----:B------:R-:W-:Y:S05]  /*7310*/  BSYNC B1 ;  /* 0x0000000000017941 */ /* 0x000fea0003800000 */
.L_x_245:
[----:B------:R-:W-:Y:S01]  /*7320*/  ISETP.LT.OR P4, PT, R3, 0x61, !P2 ;  /* 0x000000610300780c */ /* 0x000fe20005781670 */
[----:B------:R-:W-:Y:S01]  /*7330*/  @!P3 IMAD R25, R25, R140, R23 ;  /* 0x0000008c1919b224 */ /* 0x000fe200078e0217 */
[----:B------:R-:W-:Y:S01]  /*7340*/  BSSY B1, `(.L_x_247) ;  /* 0x000000a000017945 */ /* 0x000fe20003800000 */
[C---:B------:R-:W-:Y:S02]  /*7350*/  ISETP.LT.OR P0, PT, R3.reuse, 0x62, !P2 ;  /* 0x000000620300780c */ /* 0x040fe40005701670 */
[C---:B------:R-:W-:Y:S01]  /*7360*/  ISETP.LT.OR P5, PT, R3.reuse, 0x69, !P2 ;  /* 0x000000690300780c */ /* 0x040fe200057a1670 */
[----:B------:R0:W-:Y:S01]  /*7370*/  @!P3 STG.E.U8 desc[UR44][R10.64+0x61], R25 ;  /* 0x000061190a00b986 */ /* 0x0001e2000c10112c */
[C---:B------:R-:W-:Y:S02]  /*7380*/  ISETP.LT.OR P3, PT, R3.reuse, 0x69, !P1 ;  /* 0x000000690300780c */ /* 0x040fe40004f61670 */
[----:B------:R-:W-:-:S04]  /*7390*/  ISETP.LT.OR P1, PT, R3, 0x6a, !P1 ;  /* 0x0000006a0300780c */ /* 0x000fc80004f21670 */
[----:B------:R-:W-:Y:S09]  /*73a0*/  @P4 BRA `(.L_x_248) ;  /* 0x00000000000c4947 */ /* 0x000ff20003800000 */
[----:B------:R-:W5:Y:S02]  /*73b0*/  LDG.E.U8 R147, desc[UR44][R128.64+0x60] ;  /* 0x0000602c80937981 */ /* 0x000f64000c1e1100 */
[----:B-----5:R-:W-:-:S05]  /*73c0*/  PRMT R4, R147, 0x8880, RZ ;  /* 0x0000888093047816 */ /* 0x020fca00000000ff */
[----:B------:R-:W-:-:S07]  /*73d0*/  IMAD R23, R4, R141, RZ ;  /* 0x0000008d04177224 */ /* 0x000fce00078e02ff */
.L_x_248:
[----:B------:R-:W-:Y:S05]  /*73e0*/  BSYNC B1 ;  /* 0x0000000000017941 */ /* 0x000fea0003800000 */
.L_x_247:
[----:B0-----:R-:W-:Y:S01]  /*73f0*/  @!P4 IMAD R5, R26, R140, R23 ;  /* 0x0000008c1a05c224 */ /* 0x001fe200078e0217 */
[----:B------:R-:W-:Y:S04]  /*7400*/  BSSY B1, `(.L_x_249) ;  /* 0x0000006000017945 */ /* 0x000fe80003800000 */
[----:B------:R0:W-:Y:S01]  /*7410*/  @!P4 STG.E.U8 desc[UR44][R8.64+0x60], R5 ;  /* 0x000060050800c986 */ /* 0x0001e2000c10112c */
[----:B------:R-:W-:Y:S05]  /*7420*/  @P0 BRA `(.L_x_250) ;  /* 0x00000000000c0947 */ /* 0x000fea0003800000 */
[----:B------:R-:W5:Y:S02]  /*7430*/  LDG.E.U8 R147, desc[UR44][R128.64+0x61] ;  /* 0x0000612c80937981 */ /* 0x000f64000c1e1100 */
[----:B-----5:R-:W-:-:S05]  /*7440*/  PRMT R4, R147, 0x8880, RZ ;  /* 0x0000888093047816 */ /* 0x020fca00000000ff */
[----:B------:R-:W-:-:S07]  /*7450*/  IMAD R23, R4, R141, RZ ;  /* 0x0000008d04177224 */ /* 0x000fce00078e02ff */
.L_x_250:
[----:B------:R-:W-:Y:S05]  /*7460*/  BSYNC B1 ;  /* 0x0000000000017941 */ /* 0x000fea0003800000 */
.L_x_249:
[----:B------:R-:W-:Y:S01]  /*7470*/  @!P0 IMAD R27, R27, R140, R23 ;  /* 0x0000008c1b1b8224 */ /* 0x000fe200078e0217 */
[----:B------:R-:W-:Y:S04]  /*7480*/  BSSY B1, `(.L_x_251) ;  /* 0x0000006000017945 */ /* 0x000fe80003800000 */
[----:B------:R0:W-:Y:S01]  /*7490*/  @!P0 STG.E.U8 desc[UR44][R8.64+0x61], R27 ;  /* 0x0000611b08008986 */ /* 0x0001e2000c10112c */
[----:B------:R-:W-:Y:S05]  /*74a0*/  @P3 BRA `(.L_x_252) ;  /* 0x00000000000c3947 */ /* 0x000fea0003800000 */
[----:B------:R-:W5:Y:S02]  /*74b0*/  LDG.E.U8 R147, desc[UR44][R20.64+0x68] ;  /* 0x0000682c14937981 */ /* 0x000f64000c1e1100 */
[----:B-----5:R-:W-:-:S05]  /*74c0*/  PRMT R4, R147, 0x8880, RZ ;  /* 0x0000888093047816 */ /* 0x020fca00000000ff */
[----:B------:R-:W-:-:S07]  /*74d0*/  IMAD R23, R4, R141, RZ ;  /* 0x0000008d04177224 */ /* 0x000fce00078e02ff */
.L_x_252:
[----:B------:R-:W-:Y:S05]  /*74e0*/  BSYNC B1 ;  /* 0x0000000000017941 */ /* 0x000fea0003800000 */
.L_x_251:
[----:B0-----:R-:W-:Y:S01]  /*74f0*/  @!P3 IMAD R5, R28, R140, R23 ;  /* 0x0000008c1c05b224 */ /* 0x001fe200078e0217 */
[----:B------:R-:W-:Y:S04]  /*7500*/  BSSY B1, `(.L_x_253) ;  /* 0x0000006000017945 */ /* 0x000fe80003800000 */
[----:B------:R0:W-:Y:S01]  /*7510*/  @!P3 STG.E.U8 desc[UR44][R10.64+0x68], R5 ;  /* 0x000068050a00b986 */ /* 0x0001e2000c10112c */
[----:B------:R-:W-:Y:S05]  /*7520*/  @P1 BRA `(.L_x_254) ;  /* 0x00000000000c1947 */ /* 0x000fea0003800000 */
[----:B------:R-:W5:Y:S02]  /*7530*/  LDG.E.U8 R147, desc[UR44][R20.64+0x69] ;  /* 0x0000692c14937981 */ /* 0x000f64000c1e1100 */
[----:B-----5:R-:W-:-:S05]  /*7540*/  PRMT R4, R147, 0x8880, RZ ;  /* 0x0000888093047816 */ /* 0x020fca00000000ff */
[----:B------:R-:W-:-:S07]  /*7550*/  IMAD R23, R4, R141, RZ ;  /* 0x0000008d04177224 */ /* 0x000fce00078e02ff */
.L_x_254:
[----:B------:R-:W-:Y:S05]  /*7560*/  BSYNC B1 ;  /* 0x0000000000017941 */ /* 0x000fea0003800000 */
.L_x_253:
[----:B------:R-:W-:Y:S01]  /*7570*/  @!P1 IMAD R29, R29, R140, R23 ;  /* 0x0000008c1d1d9224 */ /* 0x000fe200078e0217 */
[----:B------:R-:W-:Y:S04]  /*7580*/  BSSY B1, `(.L_x_255) ;  /* 0x0000006000017945 */ /* 0x000fe80003800000 */
[----:B------:R0:W-:Y:S01]  /*7590*/  @!P1 STG.E.U8 desc[UR44][R10.64+0x69], R29 ;  /* 0x0000691d0a009986 */ /* 0x0001e2000c10112c */
[----:B------:R-:W-:Y:S05]  /*75a0*/  @P5 BRA `(.L_x_256) ;  /* 0x00000000000c5947 */ /* 0x000fea0003800000 */
[----:B------:R-:W5:Y:S02]  /*75b0*/  LDG.E.U8 R147, desc[UR44][R128.64+0x68] ;  /* 0x0000682c80937981 */ /* 0x000f64000c1e1100 */
[----:B-----5:R-:W-:-:S05]  /*75c0*/  PRMT R4, R147, 0x8880, RZ ;  /* 0x0000888093047816 */ /* 0x020fca00000000ff */
[----:B------:R-:W-:-:S07]  /*75d0*/  IMAD R23, R4, R141, RZ ;  /* 0x0000008d04177224 */ /* 0x000fce00078e02ff */
.L_x_256:
[----:B------:R-:W-:Y:S05]  /*75e0*/  BSYNC B1 ;  /* 0x0000000000017941 */ /* 0x000fea0003800000 */
.L_x_255:
[----:B0-----:R-:W-:Y:S01]  /*75f0*/  @!P5 IMAD R5, R30, R140, R23 ;  /* 0x0000008c1e05d224 */ /* 0x001fe200078e0217 */
[----:B------:R-:W-:Y:S01]  /*7600*/  ISETP.LT.OR P2, PT, R3, 0x6a, !P2 ;  /* 0x0000006a0300780c */ /* 0x000fe20005741670 */
[----:B------:R-:W-:Y:S03]  /*7610*/  BSSY B1, `(.L_x_257) ;  /* 0x0000006000017945 */ /* 0x000fe60003800000 */
[----:B------:R0:W-:Y:S09]  /*7620*/  @!P5 STG.E.U8 desc[UR44][R8.64+0x68], R5 ;  /* 0x000068050800d986 */ /* 0x0001f2000c10112c */
[----:B------:R-:W-:Y:S05]  /*7630*/  @P2 BRA `(.L_x_258) ;  /* 0x00000000000c2947 */ /* 0x000fea0003800000 */
[----:B------:R-:W5:Y:S02]  /*7640*/  LDG.E.U8 R147, desc[UR44][R128.64+0x69] ;  /* 0x0000692c80937981 */ /* 0x000f64000c1e1100 */
[----:B-----5:R-:W-:-:S05]  /*7650*/  PRMT R4, R147, 0x8880, RZ ;  /* 0x0000888093047816 */ /* 0x020fca00000000ff */
[----:B------:R-:W-:-:S07]  /*7660*/  IMAD R23, R4, R141, RZ ;  /* 0x0000008d04177224 */ /* 0x000fce00078e02ff */
.L_x_258:
[----:B------:R-:W-:Y:S05]  /*7670*/  BSYNC B1 ;  /* 0x0000000000017941 */ /* 0x000fea0003800000 */
.L_x_257:
[----:B------:R-:W-:Y:S01]  /*7680*/  IMAD R23, R31, R140, R23 ;  /* 0x0000008c1f177224 */ /* 0x000fe200078e0217 */
[----:B------:R-:W-:Y:S06]  /*7690*/  @P2 BRA `(.L_x_259) ;  /* 0x0000001400582947 */ /* 0x000fec0003800000 */
[----:B------:R0:W-:Y:S01]  /*76a0*/  STG.E.U8 desc[UR44][R8.64+0x69], R23 ;  /* 0x0000691708007986 */ /* 0x0001e2000c10112c */
[----:B------:R-:W-:Y:S05]  /*76b0*/  BRA `(.L_x_259) ;  /* 0x0000001400507947 */ /* 0x000fea0003800000 */
.L_x_34:
[C---:B------:R-:W-:Y:S02]  /*76c0*/  ISETP.GE.AND P2, PT, R156.reuse, 0x1, PT ;  /* 0x000000019c00780c */ /* 0x040fe40003f46270 */
[----:B------:R-:W-:Y:S02]  /*76d0*/  ISETP.GE.AND P3, PT, R156, 0x9, PT ;  /* 0x000000099c00780c */ /* 0x000fe40003f66270 */
[C---:B------:R-:W-:Y:S02]  /*76e0*/  ISETP.LT.OR P4, PT, R3.reuse, 0x1, !P2 ;  /* 0x000000010300780c */ /* 0x040fe40005781670 */
[C---:B------:R-:W-:Y:S02]  /*76f0*/  ISETP.LT.OR P5, PT, R3.reuse, 0x2, !P2 ;  /* 0x000000020300780c */ /* 0x040fe400057a1670 */
[C---:B------:R-:W-:Y:S02]  /*7700*/  ISETP.LT.OR P0, PT, R3.reuse, 0x1, !P3 ;  /* 0x000000010300780c */ /* 0x040fe40005f01670 */
[----:B------:R-:W-:-:S07]  /*7710*/  ISETP.LT.OR P1, PT, R3, 0x2, !P3 ;  /* 0x000000020300780c */ /* 0x000fce0005f21670 */
[-C--:B------:R-:W-:Y:S02]  /*7720*/  @!P4 IMAD R13, R128, R140.reuse, RZ ;  /* 0x0000008c800dc224 */ /* 0x080fe400078e02ff */
[-C--:B------:R-:W-:Y:S02]  /*7730*/  @!P5 IMAD R129, R129, R140.reuse, RZ ;  /* 0x0000008c8181d224 */ /* 0x080fe400078e02ff */
[-C--:B------:R-:W-:Y:S01]  /*7740*/  @!P0 IMAD R15, R130, R140.reuse, RZ ;  /* 0x0000008c820f8224 */ /* 0x080fe200078e02ff */
[----:B------:R0:W-:Y:S01]  /*7750*/  @!P4 STG.E.U8 desc[UR44][R4.64], R13 ;  /* 0x0000000d0400c986 */ /* 0x0001e2000c10112c */
[----:B------:R-:W-:Y:S01]  /*7760*/  ISETP.LT.OR P4, PT, R3, 0x9, !P2 ;  /* 0x000000090300780c */ /* 0x000fe20005781670 */
[----:B------:R-:W-:Y:S02]  /*7770*/  @!P1 IMAD R131, R131, R140, RZ ;  /* 0x0000008c83839224 */ /* 0x000fe400078e02ff */
[----:B------:R-:W-:Y:S01]  /*7780*/  @!P5 STG.E.U8 desc[UR44][R4.64+0x1], R129 ;  /* 0x000001810400d986 */ /* 0x000fe2000c10112c */
[----:B------:R-:W-:-:S03]  /*7790*/  ISETP.LT.OR P5, PT, R3, 0xa, !P2 ;  /* 0x0000000a0300780c */ /* 0x000fc600057a1670 */
[----:B------:R1:W-:Y:S01]  /*77a0*/  @!P0 STG.E.U8 desc[UR44][R6.64], R15 ;  /* 0x0000000f06008986 */ /* 0x0003e2000c10112c */
[----:B------:R-:W-:-:S03]  /*77b0*/  ISETP.LT.OR P0, PT, R3, 0x9, !P3 ;  /* 0x000000090300780c */ /* 0x000fc60005f01670 */
[----:B------:R-:W-:Y:S01]  /*77c0*/  @!P1 STG.E.U8 desc[UR44][R6.64+0x1], R131 ;  /* 0x0000018306009986 */ /* 0x000fe2000c10112c */
[----:B------:R-:W-:Y:S01]  /*77d0*/  ISETP.GE.AND P1, PT, R156, 0x81, PT ;  /* 0x000000819c00780c */ /* 0x000fe20003f26270 */
[----:B------:R-:W-:-:S04]  /*77e0*/  @!P4 IMAD R21, R132, R140, RZ ;  /* 0x0000008c8415c224 */ /* 0x000fc800078e02ff */
[-C--:B------:R-:W-:Y:S01]  /*77f0*/  @!P5 IMAD R133, R133, R140.reuse, RZ ;  /* 0x0000008c8585d224 */ /* 0x080fe200078e02ff */
[----:B------:R2:W-:Y:S01]  /*7800*/  @!P4 STG.E.U8 desc[UR44][R4.64+0x8], R21 ;  /* 0x000008150400c986 */ /* 0x0005e2000c10112c */
[C---:B------:R-:W-:Y:S02]  /*7810*/  ISETP.LT.OR P4, PT, R3.reuse, 0xa, !P3 ;  /* 0x0000000a0300780c */ /* 0x040fe40005f81670 */
[----:B0-----:R-:W-:Y:S01]  /*7820*/  @!P0 IMAD R13, R134, R140, RZ ;  /* 0x0000008c860d8224 */ /* 0x001fe200078e02ff */
[----:B------:R-:W-:Y:S01]  /*7830*/  @!P5 STG.E.U8 desc[UR44][R4.64+0x9], R133 ;  /* 0x000009850400d986 */ /* 0x000fe2000c10112c */
[----:B------:R-:W-:-:S03]  /*7840*/  ISETP.LT.OR P5, PT, R3, 0x1, !P1 ;  /* 0x000000010300780c */ /* 0x000fc60004fa1670 */
[----:B------:R0:W-:Y:S01]  /*7850*/  @!P0 STG.E.U8 desc[UR44][R6.64+0x8], R13 ;  /* 0x0000080d06008986 */ /* 0x0001e2000c10112c */
[----:B------:R-:W-:-:S05]  /*7860*/  ISETP.GE.AND P0, PT, R156, 0x89, PT ;  /* 0x000000899c00780c */ /* 0x000fca0003f06270 */
[----:B------:R-:W-:-:S04]  /*7870*/  @!P4 IMAD R135, R135, R140, RZ ;  /* 0x0000008c8787c224 */ /* 0x000fc800078e02ff */
[----:B-1----:R-:W-:Y:S01]  /*7880*/  @!P5 IMAD R15, R120, R140, RZ ;  /* 0x0000008c780fd224 */ /* 0x002fe200078e02ff */
[----:B------:R-:W-:Y:S01]  /*7890*/  @!P4 STG.E.U8 desc[UR44][R6.64+0x9], R135 ;  /* 0x000009870600c986 */ /* 0x000fe2000c10112c */
[----:B------:R-:W-:-:S03]  /*78a0*/  ISETP.LT.OR P4, PT, R3, 0x2, !P1 ;  /* 0x000000020300780c */ /* 0x000fc60004f81670 */
[----:B------:R1:W-:Y:S01]  /*78b0*/  @!P5 STG.E.U8 desc[UR44][R10.64], R15 ;  /* 0x0000000f0a00d986 */ /* 0x0003e2000c10112c */
[----:B------:R-:W-:-:S09]  /*78c0*/  ISETP.LT.OR P5, PT, R3, 0x1, !P0 ;  /* 0x000000010300780c */ /* 0x000fd200047a1670 */
[----:B------:R-:W-:-:S04]  /*78d0*/  @!P4 IMAD R121, R121, R140, RZ ;  /* 0x0000008c7979c224 */ /* 0x000fc800078e02ff */
[----:B--2---:R-:W-:Y:S01]  /*78e0*/  @!P5 IMAD R21, R122, R140, RZ ;  /* 0x0000008c7a15d224 */ /* 0x004fe200078e02ff */
[----:B------:R-:W-:Y:S01]  /*78f0*/  @!P4 STG.E.U8 desc[UR44][R10.64+0x1], R121 ;  /* 0x000001790a00c986 */ /* 0x000fe2000c10112c */
[----:B------:R-:W-:-:S03]  /*7900*/  ISETP.LT.OR P4, PT, R3, 0x2, !P0 ;  /* 0x000000020300780c */ /* 0x000fc60004781670 */
[----:B------:R2:W-:Y:S01]  /*7910*/  @!P5 STG.E.U8 desc[UR44][R8.64], R21 ;  /* 0x000000150800d986 */ /* 0x0005e2000c10112c */
[----:B------:R-:W-:-:S09]  /*7920*/  ISETP.LT.OR P5, PT, R3, 0x9, !P1 ;  /* 0x000000090300780c */ /* 0x000fd20004fa1670 */
[----:B------:R-:W-:-:S04]  /*7930*/  @!P4 IMAD R123, R123, R140, RZ ;  /* 0x0000008c7b7bc224 */ /* 0x000fc800078e02ff */
[----:B0-----:R-:W-:Y:S01]  /*7940*/  @!P5 IMAD R13, R124, R140, RZ ;  /* 0x0000008c7c0dd224 */ /* 0x001fe200078e02ff */
[----:B------:R-:W-:Y:S01]  /*7950*/  @!P4 STG.E.U8 desc[UR44][R8.64+0x1], R123 ;  /* 0x0000017b0800c986 */ /* 0x000fe2000c10112c */
[----:B------:R-:W-:-:S03]  /*7960*/  ISETP.LT.OR P4, PT, R3, 0xa, !P1 ;  /* 0x0000000a0300780c */ /* 0x000fc60004f81670 */
[----:B------:R0:W-:Y:S01]  /*7970*/  @!P5 STG.E.U8 desc[UR44][R10.64+0x8], R13 ;  /* 0x0000080d0a00d986 */ /* 0x0001e2000c10112c */
[----:B------:R-:W-:-:S09]  /*7980*/  ISETP.LT.OR P5, PT, R3, 0x9, !P0 ;  /* 0x000000090300780c */ /* 0x000fd200047a1670 */
        /* <DEDUP_REMOVED lines=257> */
[C---:B------:R-:W-:Y:S02]  /*89a0*/  ISETP.LT.OR P5, PT, R3.reuse, 0x69, !P2 ;  /* 0x000000690300780c */ /* 0x040fe400057a1670 */
[----:B------:R-:W-:-:S07]  /*89b0*/  ISETP.LT.OR P2, PT, R3, 0x6a, !P2 ;  /* 0x0000006a0300780c */ /* 0x000fce0005741670 */
[----:B------:R-:W-:-:S04]  /*89c0*/  @!P4 IMAD R35, R35, R140, RZ ;  /* 0x0000008c2323c224 */ /* 0x000fc800078e02ff */
[-C--:B--2---:R-:W-:Y:S01]  /*89d0*/  @!P5 IMAD R21, R36, R140.reuse, RZ ;  /* 0x0000008c2415d224 */ /* 0x084fe200078e02ff */
[----:B------:R-:W-:Y:S01]  /*89e0*/  @!P4 STG.E.U8 desc[UR44][R6.64+0x61], R35 ;  /* 0x000061230600c986 */ /* 0x000fe2000c10112c */
[----:B------:R-:W-:Y:S01]  /*89f0*/  @!P2 IMAD R37, R37, R140, RZ ;  /* 0x0000008c2525a224 */ /* 0x000fe200078e02ff */
[C---:B------:R-:W-:Y:S02]  /*8a00*/  ISETP.LT.OR P4, PT, R3.reuse, 0x69, !P3 ;  /* 0x000000690300780c */ /* 0x040fe40005f81670 */
[C---:B------:R-:W-:Y:S01]  /*8a10*/  ISETP.LT.OR P3, PT, R3.reuse, 0x6a, !P3 ;  /* 0x0000006a0300780c */ /* 0x040fe20005f61670 */
[----:B------:R-:W-:Y:S01]  /*8a20*/  @!P5 STG.E.U8 desc[UR44][R4.64+0x68], R21 ;  /* 0x000068150400d986 */ /* 0x000fe2000c10112c */
[----:B------:R-:W-:-:S03]  /*8a30*/  ISETP.LT.OR P5, PT, R3, 0x61, !P1 ;  /* 0x000000610300780c */ /* 0x000fc60004fa1670 */
[----:B------:R2:W-:Y:S01]  /*8a40*/  @!P2 STG.E.U8 desc[UR44][R4.64+0x69], R37 ;  /* 0x000069250400a986 */ /* 0x0005e2000c10112c */
[----:B------:R-:W-:-:S05]  /*8a50*/  ISETP.LT.OR P2, PT, R3, 0x62, !P1 ;  /* 0x000000620300780c */ /* 0x000fca0004f41670 */
[-C--:B0-----:R-:W-:Y:S02]  /*8a60*/  @!P4 IMAD R13, R38, R140.reuse, RZ ;  /* 0x0000008c260dc224 */ /* 0x081fe400078e02ff */
[-C--:B------:R-:W-:Y:S02]  /*8a70*/  @!P3 IMAD R39, R39, R140.reuse, RZ ;  /* 0x0000008c2727b224 */ /* 0x080fe400078e02ff */
[-C--:B-1----:R-:W-:Y:S01]  /*8a80*/  @!P5 IMAD R15, R24, R140.reuse, RZ ;  /* 0x0000008c180fd224 */ /* 0x082fe200078e02ff */
[----:B------:R-:W-:Y:S01]  /*8a90*/  @!P4 STG.E.U8 desc[UR44][R6.64+0x68], R13 ;  /* 0x0000680d0600c986 */ /* 0x000fe2000c10112c */
[----:B------:R-:W-:Y:S02]  /*8aa0*/  ISETP.LT.OR P4, PT, R3, 0x62, !P0 ;  /* 0x000000620300780c */ /* 0x000fe40004781670 */
[----:B------:R-:W-:Y:S01]  /*8ab0*/  @!P2 IMAD R25, R25, R140, RZ ;  /* 0x0000008c1919a224 */ /* 0x000fe200078e02ff */
[----:B------:R0:W-:Y:S01]  /*8ac0*/  @!P3 STG.E.U8 desc[UR44][R6.64+0x69], R39 ;  /* 0x000069270600b986 */ /* 0x0001e2000c10112c */
[----:B------:R-:W-:-:S03]  /*8ad0*/  ISETP.LT.OR P3, PT, R3, 0x61, !P0 ;  /* 0x000000610300780c */ /* 0x000fc60004761670 */
[----:B------:R1:W-:Y:S01]  /*8ae0*/  @!P2 STG.E.U8 desc[UR44][R10.64+0x61], R25 ;  /* 0x000061190a00a986 */ /* 0x0003e2000c10112c */
[C---:B------:R-:W-:Y:S02]  /*8af0*/  ISETP.LT.OR P2, PT, R3.reuse, 0x69, !P1 ;  /* 0x000000690300780c */ /* 0x040fe40004f41670 */
[C---:B------:R-:W-:Y:S01]  /*8b00*/  ISETP.LT.OR P1, PT, R3.reuse, 0x6a, !P1 ;  /* 0x0000006a0300780c */ /* 0x040fe20004f21670 */
[----:B------:R1:W-:Y:S01]  /*8b10*/  @!P5 STG.E.U8 desc[UR44][R10.64+0x60], R15 ;  /* 0x0000600f0a00d986 */ /* 0x0003e2000c10112c */
[----:B------:R-:W-:Y:S01]  /*8b20*/  ISETP.LT.OR P5, PT, R3, 0x69, !P0 ;  /* 0x000000690300780c */ /* 0x000fe200047a1670 */
[----:B------:R-:W-:Y:S01]  /*8b30*/  @!P4 IMAD R27, R27, R140, RZ ;  /* 0x0000008c1b1bc224 */ /* 0x000fe200078e02ff */
[----:B------:R-:W-:-:S03]  /*8b40*/  ISETP.LT.OR P0, PT, R3, 0x6a, !P0 ;  /* 0x0000006a0300780c */ /* 0x000fc60004701670 */
[-C--:B------:R-:W-:Y:S01]  /*8b50*/  @!P3 IMAD R3, R26, R140.reuse, RZ ;  /* 0x0000008c1a03b224 */ /* 0x080fe200078e02ff */
[----:B------:R1:W-:Y:S03]  /*8b60*/  @!P4 STG.E.U8 desc[UR44][R8.64+0x61], R27 ;  /* 0x0000611b0800c986 */ /* 0x0003e6000c10112c */
[-C--:B--2---:R-:W-:Y:S01]  /*8b70*/  @!P2 IMAD R5, R28, R140.reuse, RZ ;  /* 0x0000008c1c05a224 */ /* 0x084fe200078e02ff */
[----:B------:R1:W-:Y:S01]  /*8b80*/  @!P3 STG.E.U8 desc[UR44][R8.64+0x60], R3 ;  /* 0x000060030800b986 */ /* 0x0003e2000c10112c */
[-C--:B------:R-:W-:Y:S02]  /*8b90*/  @!P1 IMAD R29, R29, R140.reuse, RZ ;  /* 0x0000008c1d1d9224 */ /* 0x080fe400078e02ff */
[-C--:B0-----:R-:W-:Y:S01]  /*8ba0*/  @!P5 IMAD R7, R30, R140.reuse, RZ ;  /* 0x0000008c1e07d224 */ /* 0x081fe200078e02ff */
[----:B------:R1:W-:Y:S01]  /*8bb0*/  @!P2 STG.E.U8 desc[UR44][R10.64+0x68], R5 ;  /* 0x000068050a00a986 */ /* 0x0003e2000c10112c */
[----:B------:R-:W-:-:S03]  /*8bc0*/  @!P0 IMAD R31, R31, R140, RZ ;  /* 0x0000008c1f1f8224 */ /* 0x000fc600078e02ff */
[----:B------:R1:W-:Y:S04]  /*8bd0*/  @!P1 STG.E.U8 desc[UR44][R10.64+0x69], R29 ;  /* 0x0000691d0a009986 */ /* 0x0003e8000c10112c */
[----:B------:R1:W-:Y:S04]  /*8be0*/  @!P5 STG.E.U8 desc[UR44][R8.64+0x68], R7 ;  /* 0x000068070800d986 */ /* 0x0003e8000c10112c */
[----:B------:R1:W-:Y:S02]  /*8bf0*/  @!P0 STG.E.U8 desc[UR44][R8.64+0x69], R31 ;  /* 0x0000691f08008986 */ /* 0x0003e4000c10112c */
.L_x_259:
[----:B------:R-:W-:Y:S05]  /*8c00*/  BSYNC B0 ;  /* 0x0000000000007941 */ /* 0x000fea0003800000 */
.L_x_33:
[----:B------:R-:W-:Y:S01]  /*8c10*/  IADD3 R16, P0, R16, UR42, RZ ;  /* 0x0000002a10107c10 */ /* 0x000fe2000ff1e0ff */
[----:B------:R-:W-:Y:S01]  /*8c20*/  ULDC.64 UR4, c[0x0][0x650] ;  /* 0x0001940000047ab9 */ /* 0x000fe20000000a00 */
[----:B-1----:R-:W-:Y:S01]  /*8c30*/  PRMT R3, RZ, 0x7610, R3 ;  /* 0x00007610ff037816 */ /* 0x002fe20000000003 */
[----:B------:R-:W-:Y:S01]  /*8c40*/  IMAD.MOV.U32 R137, RZ, RZ, -0x1 ;  /* 0xffffffffff897424 */ /* 0x000fe200078e00ff */
[----:B------:R-:W-:Y:S01]  /*8c50*/  IADD3.X R17, R17, UR38, RZ, P0, !PT ;  /* 0x0000002611117c10 */ /* 0x000fe200087fe4ff */
[----:B0-----:R-:W-:Y:S01]  /*8c60*/  IMAD.MOV.U32 R23, RZ, RZ, -0x1 ;  /* 0xffffffffff177424 */ /* 0x001fe200078e00ff */
[----:B------:R-:W-:-:S04]  /*8c70*/  ISETP.GE.U32.AND P0, PT, R16, UR4, PT ;  /* 0x0000000410007c0c */ /* 0x000fc8000bf06070 */
[----:B------:R-:W-:-:S13]  /*8c80*/  ISETP.GE.U32.AND.EX P0, PT, R17, UR5, PT, P0 ;  /* 0x0000000511007c0c */ /* 0x000fda000bf06100 */
[----:B------:R-:W-:Y:S05]  /*8c90*/  @P0 BRA `(.L_x_260) ;  /* 0x0000000400580947 */ /* 0x000fea0003800000 */
[----:B----4-:R-:W0:Y:S01]  /*8ca0*/  LDC.64 R10, c[0x0][0x628] ;  /* 0x00018a00ff0a7b82 */ /* 0x010e220000000a00 */
[----:B------:R-:W1:Y:S01]  /*8cb0*/  S2R R12, SR_CTAID.X ;  /* 0x00000000000c7919 */ /* 0x000e620000002500 */
[----:B---3--:R-:W-:Y:S02]  /*8cc0*/  IMAD.MOV.U32 R8, RZ, RZ, R16 ;  /* 0x000000ffff087224 */ /* 0x008fe400078e0010 */
[----:B------:R-:W-:Y:S01]  /*8cd0*/  IMAD.MOV.U32 R9, RZ, RZ, R17 ;  /* 0x000000ffff097224 */ /* 0x000fe200078e0011 */
[----:B------:R-:W3:Y:S03]  /*8ce0*/  S2R R20, SR_CTAID.Y ;  /* 0x0000000000147919 */ /* 0x000ee60000002600 */
[----:B------:R-:W4:Y:S08]  /*8cf0*/  LDC R0, c[0x0][0x630] ;  /* 0x00018c00ff007b82 */ /* 0x000f300000000800 */
[----:B------:R-:W1:Y:S01]  /*8d00*/  LDC.64 R14, c[0x0][0x620] ;  /* 0x00018800ff0e7b82 */ /* 0x000e620000000a00 */
[----:B0-----:R-:W-:-:S04]  /*8d10*/  ISETP.NE.U32.AND P0, PT, R10, RZ, PT ;  /* 0x000000ff0a00720c */ /* 0x001fc80003f05070 */
[----:B------:R-:W-:-:S13]  /*8d20*/  ISETP.NE.AND.EX P0, PT, R11, RZ, PT, P0 ;  /* 0x000000ff0b00720c */ /* 0x000fda0003f05300 */
[----:B-1-34-:R-:W-:Y:S05]  /*8d30*/  @!P0 BRA `(.L_x_261) ;  /* 0x0000000000288947 */ /* 0x01afea0003800000 */
[----:B------:R-:W0:Y:S02]  /*8d40*/  LDC R3, c[0x0][0x634] ;  /* 0x00018d00ff037b82 */ /* 0x000e240000000800 */
[----:B0-----:R-:W-:-:S05]  /*8d50*/  IADD3 R3, P0, R16, R3, RZ ;  /* 0x0000000310037210 */ /* 0x001fca0007f1e0ff */
[----:B------:R-:W-:-:S04]  /*8d60*/  IMAD.X R13, RZ, RZ, R17, P0 ;  /* 0x000000ffff0d7224 */ /* 0x000fc800000e0611 */
[----:B------:R-:W-:-:S04]  /*8d70*/  IMAD.WIDE.U32 R4, R13, R10, RZ ;  /* 0x0000000a0d047225 */ /* 0x000fc800078e00ff */
[----:B--2---:R-:W-:-:S04]  /*8d80*/  IMAD.WIDE.U32 R6, P0, R3, R11, R4 ;  /* 0x0000000b03067225 */ /* 0x004fc80007800004 */
[----:B------:R-:W-:-:S04]  /*8d90*/  IMAD.WIDE.U32 R4, R3, R10, RZ ;  /* 0x0000000a03047225 */ /* 0x000fc800078e00ff */
[----:B------:R-:W-:Y:S01]  /*8da0*/  IMAD.X R9, RZ, RZ, RZ, P0 ;  /* 0x000000ffff097224 */ /* 0x000fe200000e06ff */
[----:B------:R-:W-:Y:S01]  /*8db0*/  IADD3 RZ, P0, R5, R6, RZ ;  /* 0x0000000605ff7210 */ /* 0x000fe20007f1e0ff */
[----:B------:R-:W-:-:S04]  /*8dc0*/  IMAD.MOV.U32 R8, RZ, RZ, R7 ;  /* 0x000000ffff087224 */ /* 0x000fc800078e0007 */
[----:B------:R-:W-:-:S08]  /*8dd0*/  IMAD.WIDE.U32.X R8, R13, R11, R8, P0 ;  /* 0x0000000b0d087225 */ /* 0x000fd000000e0408 */
.L_x_261:
[-CC-:B------:R-:W-:Y:S01]  /*8de0*/  SHF.R.U64 R23, R8, R0.reuse, R9.reuse ;  /* 0x0000000008177219 */ /* 0x180fe20000001209 */
[----:B------:R-:W0:Y:S01]  /*8df0*/  LDC.64 R28, c[0x0][0x640] ;  /* 0x00019000ff1c7b82 */ /* 0x000e220000000a00 */
[----:B------:R-:W-:Y:S01]  /*8e00*/  SHF.R.U32.HI R0, RZ, R0, R9 ;  /* 0x00000000ff007219 */ /* 0x000fe20000011609 */
[----:B------:R-:W-:Y:S01]  /*8e10*/  ULDC UR4, c[0x0][0x150] ;  /* 0x0000540000047ab9 */ /* 0x000fe20000000800 */
[----:B------:R-:W-:Y:S02]  /*8e20*/  IADD3 R3, P0, RZ, -R23, RZ ;  /* 0x80000017ff037210 */ /* 0x000fe40007f1e0ff */
[----:B------:R-:W-:-:S03]  /*8e30*/  I2FP.F32.U32 R8, R12 ;  /* 0x0000000c00087245 */ /* 0x000fc60000201000 */
[----:B--2---:R-:W1:Y:S01]  /*8e40*/  LDC R6, c[0x0][0x618] ;  /* 0x00018600ff067b82 */ /* 0x004e620000000800 */
[----:B------:R-:W-:Y:S02]  /*8e50*/  IMAD.X R7, RZ, RZ, ~R0, P0 ;  /* 0x000000ffff077224 */ /* 0x000fe400000e0e00 */
[----:B------:R-:W-:Y:S01]  /*8e60*/  FMUL R8, R8, UR4 ;  /* 0x0000000408087c20 */ /* 0x000fe20008400000 */
[----:B------:R-:W-:Y:S01]  /*8e70*/  IMAD.WIDE.U32 R4, R3, R14, R16 ;  /* 0x0000000e03047225 */ /* 0x000fe200078e0010 */
[----:B------:R-:W-:-:S03]  /*8e80*/  ULDC UR4, c[0x0][0x154] ;  /* 0x0000550000047ab9 */ /* 0x000fc60000000800 */
[----:B------:R-:W-:Y:S01]  /*8e90*/  IMAD R0, R7, R14, RZ ;  /* 0x0000000e07007224 */ /* 0x000fe200078e02ff */
[----:B------:R-:W2:Y:S01]  /*8ea0*/  LDC R24, c[0x0][0x608] ;  /* 0x00018200ff187b82 */ /* 0x000ea20000000800 */
[----:B------:R-:W3:Y:S02]  /*8eb0*/  F2I.U32.TRUNC.NTZ R8, R8 ;  /* 0x0000000800087305 */ /* 0x000ee4000020f000 */
[----:B------:R-:W-:Y:S01]  /*8ec0*/  IMAD R3, R3, R15, R0 ;  /* 0x0000000f03037224 */ /* 0x000fe200078e0200 */
[----:B------:R-:W-:-:S03]  /*8ed0*/  I2FP.F32.U32 R0, R20 ;  /* 0x0000001400007245 */ /* 0x000fc60000201000 */
[----:B------:R-:W-:Y:S01]  /*8ee0*/  IMAD.IADD R3, R5, 0x1, R3 ;  /* 0x0000000105037824 */ /* 0x000fe200078e0203 */
[----:B------:R-:W4:Y:S01]  /*8ef0*/  LDC R9, c[0x0][0x658] ;  /* 0x00019600ff097b82 */ /* 0x000f220000000800 */
[----:B0-----:R-:W-:-:S04]  /*8f00*/  ISETP.NE.U32.AND P0, PT, R28, RZ, PT ;  /* 0x000000ff1c00720c */ /* 0x001fc80003f05070 */
[----:B------:R-:W-:-:S03]  /*8f10*/  ISETP.NE.AND.EX P0, PT, R29, RZ, PT, P0 ;  /* 0x000000ff1d00720c */ /* 0x000fc60003f05300 */
[----:B------:R-:W0:Y:S01]  /*8f20*/  LDC R7, c[0x0][0x144] ;  /* 0x00005100ff077b82 */ /* 0x000e220000000800 */
[-CC-:B-1----:R-:W-:Y:S01]  /*8f30*/  SHF.R.U64 R10, R4, R6.reuse, R3.reuse ;  /* 0x00000006040a7219 */ /* 0x182fe20000001203 */
[----:B---3--:R-:W-:Y:S01]  /*8f40*/  IMAD.MOV R8, RZ, RZ, -R8 ;  /* 0x000000ffff087224 */ /* 0x008fe200078e0a08 */
[----:B------:R-:W-:Y:S01]  /*8f50*/  SHF.R.U32.HI R3, RZ, R6, R3 ;  /* 0x00000006ff037219 */ /* 0x000fe20000011603 */
[----:B------:R-:W-:Y:S01]  /*8f60*/  FMUL R6, R0, UR4 ;  /* 0x0000000400067c20 */ /* 0x000fe20008400000 */
[----:B------:R-:W-:-:S03]  /*8f70*/  IMAD.MOV.U32 R4, RZ, RZ, 0x1 ;  /* 0x00000001ff047424 */ /* 0x000fc600078e00ff */
[----:B------:R-:W1:Y:S01]  /*8f80*/  LDC R21, c[0x0][0x148] ;  /* 0x00005200ff157b82 */ /* 0x000e620000000800 */
[----:B------:R3:W0:Y:S01]  /*8f90*/  F2I.U32.TRUNC.NTZ R14, R6 ;  /* 0x00000006000e7305 */ /* 0x000622000020f000 */
[-CC-:B--2---:R-:W-:Y:S02]  /*8fa0*/  SHF.R.U64 R13, R10, R24.reuse, R3.reuse ;  /* 0x000000180a0d7219 */ /* 0x184fe40000001203 */
[----:B------:R-:W-:-:S04]  /*8fb0*/  SHF.R.U32.HI R0, RZ, R24, R3 ;  /* 0x00000018ff007219 */ /* 0x000fc80000011603 */
[----:B------:R-:W2:Y:S01]  /*8fc0*/  LDC R25, c[0x0][0x600] ;  /* 0x00018000ff197b82 */ /* 0x000ea20000000800 */
[-CC-:B----4-:R-:W-:Y:S02]  /*8fd0*/  SHF.R.U64 R15, R13, R9.reuse, R0.reuse ;  /* 0x000000090d0f7219 */ /* 0x190fe40000001200 */
[----:B------:R-:W-:-:S05]  /*8fe0*/  SHF.R.U32.HI R5, RZ, R9, R0 ;  /* 0x00000009ff057219 */ /* 0x000fca0000011600 */
[----:B------:R-:W4:Y:S01]  /*8ff0*/  LDC R26, c[0x0][0x648] ;  /* 0x00019200ff1a7b82 */ /* 0x000f220000000800 */
[----:B0-----:R-:W-:Y:S01]  /*9000*/  IMAD R27, R7, R8, R12 ;  /* 0x00000008071b7224 */ /* 0x001fe200078e020c */
[----:B------:R-:W-:Y:S01]  /*9010*/  SHF.L.U32 R12, R4, R9, RZ ;  /* 0x00000009040c7219 */ /* 0x000fe200000006ff */
[----:B------:R-:W-:-:S05]  /*9020*/  IMAD.MOV.U32 R4, RZ, RZ, R15 ;  /* 0x000000ffff047224 */ /* 0x000fca00078e000f */
[----:B------:R-:W0:Y:S08]  /*9030*/  LDC R30, c[0x0][0x638] ;  /* 0x00018e00ff1e7b82 */ /* 0x000e300000000800 */
[----:B------:R-:W0:Y:S01]  /*9040*/  LDC R31, c[0x0][0x610] ;  /* 0x00018400ff1f7b82 */ /* 0x000e220000000800 */
[----:B-123--:R-:W-:Y:S05]  /*9050*/  @!P0 BRA `(.L_x_262) ;  /* 0x0000000000288947 */ /* 0x00efea0003800000 */
[----:B------:R-:W1:Y:S02]  /*9060*/  LDC R0, c[0x0][0x64c] ;  /* 0x00019300ff007b82 */ /* 0x000e640000000800 */
[----:B-1----:R-:W-:-:S05]  /*9070*/  IADD3 R3, P0, R15, R0, RZ ;  /* 0x000000000f037210 */ /* 0x002fca0007f1e0ff */
        /* <DEDUP_REMOVED lines=8> */
.L_x_262:
[----:B------:R-:W-:Y:S01]  /*9100*/  ISETP.NE.AND P0, PT, R2, 0x1, PT ;  /* 0x000000010200780c */ /* 0x000fe20003f05270 */
[----:B------:R-:W-:Y:S01]  /*9110*/  IMAD.MOV R14, RZ, RZ, -R14 ;  /* 0x000000ffff0e7224 */ /* 0x000fe200078e0a0e */
[----:B----4-:R-:W-:Y:S01]  /*9120*/  SHF.R.U64 R3, R4, R26, R5 ;  /* 0x0000001a04037219 */ /* 0x010fe20000001205 */
[----:B------:R-:W-:Y:S01]  /*9130*/  VIADD R5, R25, 0xffffffff ;  /* 0xffffffff19057836 */ /* 0x000fe20000000000 */
[----:B------:R-:W-:-:S03]  /*9140*/  LOP3.LUT R0, R13, R144, RZ, 0xc0, !PT ;  /* 0x000000900d007212 */ /* 0x000fc600078ec0ff */
[----:B------:R-:W-:Y:S01]  /*9150*/  IMAD.MOV R4, RZ, RZ, -R3 ;  /* 0x000000ffff047224 */ /* 0x000fe200078e0a03 */
[----:B------:R-:W-:Y:S01]  /*9160*/  LOP3.LUT R10, R10, R5, RZ, 0xc0, !PT ;  /* 0x000000050a0a7212 */ /* 0x000fe200078ec0ff */
[----:B------:R-:W-:Y:S02]  /*9170*/  IMAD R0, R12, R3, R0 ;  /* 0x000000030c007224 */ /* 0x000fe400078e0200 */
[----:B0-----:R-:W-:Y:S02]  /*9180*/  IMAD R3, R4, R30, R15 ;  /* 0x0000001e04037224 */ /* 0x001fe400078e020f */
[----:B------:R-:W-:Y:S02]  /*9190*/  @P0 IMAD R27, R21, R14, R20 ;  /* 0x0000000e151b0224 */ /* 0x000fe400078e0214 */
[----:B------:R-:W-:Y:S02]  /*91a0*/  IMAD R5, R3, R25, R10 ;  /* 0x0000001903057224 */ /* 0x000fe400078e020a */
[----:B------:R-:W-:-:S02]  /*91b0*/  IMAD R0, R0, R31, R27 ;  /* 0x0000001f00007224 */ /* 0x000fc400078e021b */
[----:B------:R-:W-:-:S03]  /*91c0*/  IMAD.MOV.U32 R4, RZ, RZ, 0x1 ;  /* 0x00000001ff047424 */ /* 0x000fc600078e00ff */
[----:B------:R-:W-:Y:S02]  /*91d0*/  SEL R137, R5, R0, !P0 ;  /* 0x0000000005897207 */ /* 0x000fe40004000000 */
[----:B------:R-:W-:Y:S02]  /*91e0*/  PRMT R3, R4, 0x7610, R3 ;  /* 0x0000761004037816 */ /* 0x000fe40000000003 */
[----:B------:R-:W-:-:S07]  /*91f0*/  SEL R0, R0, R5, !P0 ;  /* 0x0000000500007207 */ /* 0x000fce0004000000 */
.L_x_260:
[----:B------:R-:W-:Y:S01]  /*9200*/  LOP3.LUT P0, RZ, R3, 0xff, RZ, 0xc0, !PT ;  /* 0x000000ff03ff7812 */ /* 0x000fe2000780c0ff */
[----:B------:R-:W-:-:S12]  /*9210*/  IMAD.MOV.U32 R136, RZ, RZ, R0 ;  /* 0x000000ffff887224 */ /* 0x000fd800078e0000 */
[----:B------:R-:W-:Y:S05]  /*9220*/  @P0 BRA `(.L_x_263) ;  /* 0xffffff8000bc0947 */ /* 0x000fea000383ffff */
[----:B------:R-:W-:Y:S05]  /*9230*/  EXIT ;  /* 0x000000000000794d */ /* 0x000fea0003800000 */
.L_x_8:
        /* <DEDUP_REMOVED lines=26> */
.L_x_265:
[----:B------:R-:W0:Y:S01]  /*93e0*/  LDC.64 R32, c[0x0][0x640] ;  /* 0x00019000ff207b82 */ /* 0x000e220000000a00 */
[-CC-:B------:R-:W-:Y:S01]  /*93f0*/  SHF.R.U64 R22, R14, R8.reuse, R15.reuse ;  /* 0x000000080e167219 */ /* 0x180fe2000000120f */
[----:B------:R-:W-:Y:S01]  /*9400*/  IMAD.MOV.U32 R25, RZ, RZ, 0x1 ;  /* 0x00000001ff197424 */ /* 0x000fe200078e00ff */
[----:B------:R-:W-:Y:S02]  /*9410*/  SHF.R.U32.HI R7, RZ, R8, R15 ;  /* 0x00000008ff077219 */ /* 0x000fe4000001160f */
[----:B------:R-:W-:-:S03]  /*9420*/  IADD3 R13, P0, RZ, -R22, RZ ;  /* 0x80000016ff0d7210 */ /* 0x000fc60007f1e0ff */
[----:B------:R-:W1:Y:S02]  /*9430*/  LDC R12, c[0x0][0x618] ;  /* 0x00018600ff0c7b82 */ /* 0x000e640000000800 */
[----:B------:R-:W-:Y:S02]  /*9440*/  IMAD.X R7, RZ, RZ, ~R7, P0 ;  /* 0x000000ffff077224 */ /* 0x000fe400000e0e07 */
[----:B------:R-:W-:-:S04]  /*9450*/  IMAD.WIDE.U32 R10, R13, R26, R16 ;  /* 0x0000001a0d0a7225 */ /* 0x000fc800078e0010 */
[----:B------:R-:W2:Y:S01]  /*9460*/  LDC R14, c[0x0][0x608] ;  /* 0x00018200ff0e7b82 */ /* 0x000ea20000000800 */
[----:B------:R-:W-:-:S04]  /*9470*/  IMAD R8, R7, R26, RZ ;  /* 0x0000001a07087224 */ /* 0x000fc800078e02ff */
[----:B------:R-:W-:-:S03]  /*9480*/  IMAD R7, R13, R27, R8 ;  /* 0x0000001b0d077224 */ /* 0x000fc600078e0208 */
[----:B------:R-:W3:Y:S01]  /*9490*/  LDC R30, c[0x0][0x658] ;  /* 0x00019600ff1e7b82 */ /* 0x000ee20000000800 */
[----:B------:R-:W-:Y:S01]  /*94a0*/  IMAD.IADD R7, R11, 0x1, R7 ;  /* 0x000000010b077824 */ /* 0x000fe200078e0207 */
[----:B0-----:R-:W-:Y:S01]  /*94b0*/  ISETP.NE.U32.AND P0, PT, R32, RZ, PT ;  /* 0x000000ff2000720c */ /* 0x001fe20003f05070 */
[----:B------:R-:W-:-:S03]  /*94c0*/  IMAD.MOV.U32 R11, RZ, RZ, -0x1 ;  /* 0xffffffffff0b7424 */ /* 0x000fc600078e00ff */
        /* <DEDUP_REMOVED lines=8> */
[-C--:B---3--:R-:W-:Y:S02]  /*9550*/  SHF.L.U32 R10, R11, R30.reuse, RZ ;  /* 0x0000001e0b0a7219 */ /* 0x088fe400000006ff */
[--C-:B------:R-:W-:Y:S02]  /*9560*/  SHF.R.U64 R28, R26, R30, R7.reuse ;  /* 0x0000001e1a1c7219 */ /* 0x100fe40000001207 */
[----:B------:R-:W-:Y:S02]  /*9570*/  LOP3.LUT R27, RZ, R10, RZ, 0x33, !PT ;  /* 0x0000000aff1b7212 */ /* 0x000fe400078e33ff */
[----:B------:R-:W-:Y:S01]  /*9580*/  SHF.R.U32.HI R11, RZ, R30, R7 ;  /* 0x0000001eff0b7219 */ /* 0x000fe20000011607 */
[----:B------:R-:W3:Y:S01]  /*9590*/  LDC R29, c[0x0][0x610] ;  /* 0x00018400ff1d7b82 */ /* 0x000ee20000000800 */
[----:B------:R-:W-:Y:S01]  /*95a0*/  IMAD.MOV.U32 R10, RZ, RZ, R28 ;  /* 0x000000ffff0a7224 */ /* 0x000fe200078e001c */
[----:B------:R-:W-:Y:S06]  /*95b0*/  @!P0 BRA `(.L_x_266) ;  /* 0x0000000000288947 */ /* 0x000fec0003800000 */
        /* <DEDUP_REMOVED lines=10> */
.L_x_266:
[----:B------:R-:W-:Y:S02]  /*9660*/  ISETP.NE.AND P0, PT, R2, 0x1, PT ;  /* 0x000000010200780c */ /* 0x000fe40003f05270 */
[----:B-1----:R-:W-:Y:S01]  /*9670*/  SHF.R.U64 R8, R10, R8, R11 ;  /* 0x000000080a087219 */ /* 0x002fe2000000120b */
[----:B0-----:R-:W-:Y:S01]  /*9680*/  VIADD R11, R21, 0xffffffff ;  /* 0xffffffff150b7836 */ /* 0x001fe20000000000 */
[----:B------:R-:W-:Y:S02]  /*9690*/  SHF.L.U32 R25, R25, R30, RZ ;  /* 0x0000001e19197219 */ /* 0x000fe400000006ff */
[----:B------:R-:W-:Y:S01]  /*96a0*/  LOP3.LUT R5, R26, R27, RZ, 0xc0, !PT ;  /* 0x0000001b1a057212 */ /* 0x000fe200078ec0ff */
[----:B------:R-:W-:-:S04]  /*96b0*/  IMAD.MOV R7, RZ, RZ, -R8 ;  /* 0x000000ffff077224 */ /* 0x000fc800078e0a08 */
[----:B------:R-:W-:Y:S02]  /*96c0*/  IMAD R5, R25, R8, R5 ;  /* 0x0000000819057224 */ /* 0x000fe400078e0205 */
[----:B------:R-:W-:Y:S01]  /*96d0*/  @P0 IMAD R6, R9, R24, R4 ;  /* 0x0000001809060224 */ /* 0x000fe200078e0204 */
[----:B------:R-:W-:Y:S01]  /*96e0*/  LOP3.LUT R9, R20, R11, RZ, 0xc0, !PT ;  /* 0x0000000b14097212 */ /* 0x000fe200078ec0ff */
[----:B--2---:R-:W-:Y:S02]  /*96f0*/  IMAD R4, R7, R23, R28 ;  /* 0x0000001707047224 */ /* 0x004fe400078e021c */
[----:B---3--:R-:W-:Y:S02]  /*9700*/  IMAD R6, R5, R29, R6 ;  /* 0x0000001d05067224 */ /* 0x008fe400078e0206 */
[----:B------:R-:W-:Y:S02]  /*9710*/  IMAD R5, R4, R21, R9 ;  /* 0x0000001504057224 */ /* 0x000fe400078e0209 */
[----:B------:R-:W-:-:S02]  /*9720*/  IMAD.MOV.U32 R8, RZ, RZ, 0x1 ;  /* 0x00000001ff087424 */ /* 0x000fc400078e00ff */
[----:B------:R-:W-:Y:S01]  /*9730*/  IMAD.MOV.U32 R7, RZ, RZ, R22 ;  /* 0x000000ffff077224 */ /* 0x000fe200078e0016 */
[----:B------:R-:W-:Y:S02]  /*9740*/  SEL R21, R5, R6, !P0 ;  /* 0x0000000605157207 */ /* 0x000fe40004000000 */
[----:B------:R-:W-:-:S07]  /*9750*/  SEL R20, R6, R5, !P0 ;  /* 0x0000000506147207 */ /* 0x000fce0004000000 */
.L_x_264:
[----:B------:R-:W-:-:S08]  /*9760*/  NOP ;  /* 0x0000000000007918 */ /* 0x000fd00000000000 */
[----:B------:R-:W0:-:S00]  /*9770*/  USETMAXREG.DEALLOC.CTAPOOL 0x28 ;  /* 0x00000028000079c8 */ /* 0x000e0000080e0500 */
[----:B0-----:R-:W-:-:S13]  /*9780*/  ISETP.NE.AND P0, PT, R3, RZ, PT ;  /* 0x000000ff0300720c */ /* 0x001fda0003f05270 */
[----:B------:R-:W-:Y:S05]  /*9790*/  @P0 EXIT ;  /* 0x000000000000094d */ /* 0x000fea0003800000 */
[----:B------:R-:W-:Y:S01]  /*97a0*/  LOP3.LUT P0, RZ, R8, 0xff, RZ, 0xc0, !PT ;  /* 0x000000ff08ff7812 */ /* 0x000fe2000780c0ff */
[----:B------:R-:W-:Y:S02]  /*97b0*/  IMAD.MOV.U32 R3, RZ, RZ, 0x1 ;  /* 0x00000001ff037424 */ /* 0x000fe400078e00ff */
[----:B------:R-:W-:-:S10]  /*97c0*/  IMAD.MOV.U32 R8, RZ, RZ, RZ ;  /* 0x000000ffff087224 */ /* 0x000fd400078e00ff */
[----:B------:R-:W-:Y:S05]  /*97d0*/  @!P0 BRA `(.L_x_267) ;  /* 0x0000000c00288947 */ /* 0x000fea0003800000 */
[----:B------:R-:W0:Y:S01]  /*97e0*/  LDC R3, c[0x0][0x28c] ;  /* 0x0000a300ff037b82 */ /* 0x000e220000000800 */
[----:B------:R-:W1:Y:S01]  /*97f0*/  S2R R10, SR_CgaCtaId ;  /* 0x00000000000a7919 */ /* 0x000e620000008800 */
[----:B------:R-:W-:Y:S01]  /*9800*/  IMAD.MOV.U32 R13, RZ, RZ, 0xe00 ;  /* 0x00000e00ff0d7424 */ /* 0x000fe200078e00ff */
[----:B------:R-:W-:Y:S01]  /*9810*/  ULDC UR5, c[0x0][0x658] ;  /* 0x0001960000057ab9 */ /* 0x000fe20000000800 */
[----:B------:R-:W-:Y:S01]  /*9820*/  UMOV UR6, 0xffffffff ;  /* 0xffffffff00067882 */ /* 0x000fe20000000000 */
[----:B------:R-:W-:Y:S01]  /*9830*/  BSSY B0, `(.L_x_267) ;  /* 0x00000c4000007945 */ /* 0x000fe20003800000 */
[----:B------:R-:W-:Y:S01]  /*9840*/  USHF.L.U32 UR6, UR6, UR5, URZ ;  /* 0x0000000506067299 */ /* 0x000fe2000800063f */
[----:B------:R-:W-:Y:S01]  /*9850*/  IMAD.MOV.U32 R12, RZ, RZ, 0x1 ;  /* 0x00000001ff0c7424 */ /* 0x000fe200078e00ff */
[----:B------:R-:W-:Y:S01]  /*9860*/  LOP3.LUT R9, R18, 0x2, RZ, 0xfc, !PT ;  /* 0x0000000212097812 */ /* 0x000fe200078efcff */
[----:B------:R-:W-:Y:S01]  /*9870*/  IMAD.MOV.U32 R8, RZ, RZ, RZ ;  /* 0x000000ffff087224 */ /* 0x000fe200078e00ff */
[----:B------:R-:W-:Y:S01]  /*9880*/  ULDC UR4, c[0x0][0x600] ;  /* 0x0001800000047ab9 */ /* 0x000fe20000000800 */
[----:B------:R-:W-:Y:S01]  /*9890*/  UMOV UR7, 0x1 ;  /* 0x0000000100077882 */ /* 0x000fe20000000000 */
[----:B------:R-:W-:-:S02]  /*98a0*/  UIADD3 UR15, UR4, -0x1, URZ ;  /* 0xffffffff040f7890 */ /* 0x000fc4000fffe03f */
[----:B------:R-:W-:Y:S02]  /*98b0*/  USHF.L.U32 UR17, UR7, UR5, URZ ;  /* 0x0000000507117299 */ /* 0x000fe4000800063f */
[----:B------:R-:W-:Y:S01]  /*98c0*/  ULOP3.LUT UR16, URZ, UR6, URZ, 0x33, !UPT ;  /* 0x000000063f107292 */ /* 0x000fe2000f8e333f */
[----:B------:R-:W-:Y:S01]  /*98d0*/  ULDC.64 UR20, c[0x0][0x198] ;  /* 0x0000660000147ab9 */ /* 0x000fe20000000a00 */
[----:B0-----:R-:W-:-:S05]  /*98e0*/  VIADD R3, R3, 0x3f ;  /* 0x0000003f03037836 */ /* 0x001fca0000000000 */
[----:B------:R-:W-:-:S04]  /*98f0*/  SHF.R.S32.HI R4, RZ, 0x1f, R3 ;  /* 0x0000001fff047819 */ /* 0x000fc80000011403 */
[----:B------:R-:W-:Y:S01]  /*9900*/  LEA.HI R4, R4, R3, RZ, 0x6 ;  /* 0x0000000304047211 */ /* 0x000fe200078f30ff */
[----:B------:R-:W-:Y:S01]  /*9910*/  IMAD.MOV.U32 R3, RZ, RZ, 0x1 ;  /* 0x00000001ff037424 */ /* 0x000fe200078e00ff */
[----:B-1----:R-:W-:Y:S02]  /*9920*/  LOP3.LUT R10, R10, 0x1, RZ, 0xc0, !PT ;  /* 0x000000010a0a7812 */ /* 0x002fe400078ec0ff */
[----:B------:R-:W-:-:S03]  /*9930*/  SHF.R.S32.HI R11, RZ, 0x6, R4 ;  /* 0x00000006ff0b7819 */ /* 0x000fc60000011404 */
[----:B------:R-:W-:Y:S02]  /*9940*/  IMAD R13, R10, R13, 0x21180 ;  /* 0x000211800a0d7424 */ /* 0x000fe400078e020d */
[----:B------:R-:W-:-:S07]  /*9950*/  VIADD R19, R11, 0x1 ;  /* 0x000000010b137836 */ /* 0x000fce0000000000 */
.L_x_278:
[----:B------:R-:W-:-:S03]  /*9960*/  UMOV UR4, 0xffffffff ;  /* 0xffffffff00047882 */ /* 0x000fc60000000000 */
[----:B------:R-:W-:Y:S05]  /*9970*/  BRA.DIV UR4, `(.L_x_268) ;  /* 0x0000001204a47947 */ /* 0x000fea000b800000 */
[----:B------:R-:W-:-:S13]  /*9980*/  ELECT P6, URZ, PT ;  /* 0x00000000003f782f */ /* 0x000fda00038c0000 */
.L_x_296:
[----:B------:R-:W0:Y:S01]  /*9990*/  LDC R4, c[0x0][0x28c] ;  /* 0x0000a300ff047b82 */ /* 0x000e220000000800 */
[----:B------:R-:W-:Y:S01]  /*99a0*/  BSSY B1, `(.L_x_269) ;  /* 0x0000039000017945 */ /* 0x000fe20003800000 */
[----:B0-----:R-:W-:-:S13]  /*99b0*/  ISETP.LT.OR P6, PT, R4, 0x1, !P6 ;  /* 0x000000010400780c */ /* 0x001fda00077c1670 */
[----:B------:R-:W-:Y:S05]  /*99c0*/  @P6 BRA `(.L_x_270) ;  /* 0x0000000000d86947 */ /* 0x000fea0003800000 */
[----:B------:R-:W-:Y:S02]  /*99d0*/  IMAD R21, R21, 0x2, R10 ;  /* 0x0000000215157824 */ /* 0x000fe400078e020a */
[----:B------:R-:W-:Y:S02]  /*99e0*/  IMAD R20, R20, 0xc0, RZ ;  /* 0x000000c014147824 */ /* 0x000fe400078e02ff */
[----:B------:R-:W-:Y:S02]  /*99f0*/  IMAD.MOV.U32 R22, RZ, RZ, RZ ;  /* 0x000000ffff167224 */ /* 0x000fe400078e00ff */
[----:B------:R-:W-:Y:S02]  /*9a00*/  IMAD.MOV.U32 R4, RZ, RZ, R19 ;  /* 0x000000ffff047224 */ /* 0x000fe400078e0013 */
[----:B------:R-:W-:Y:S02]  /*9a10*/  IMAD.MOV.U32 R5, RZ, RZ, R3 ;  /* 0x000000ffff057224 */ /* 0x000fe400078e0003 */
[----:B------:R-:W-:-:S02]  /*9a20*/  IMAD.MOV.U32 R6, RZ, RZ, R8 ;  /* 0x000000ffff067224 */ /* 0x000fc400078e0008 */
[----:B------:R-:W-:-:S07]  /*9a30*/  IMAD R21, R21, 0x38, RZ ;  /* 0x0000003815157824 */ /* 0x000fce00078e02ff */
.L_x_273:
[----:B------:R-:W0:Y:S01]  /*9a40*/  S2R R15, SR_CgaCtaId ;  /* 0x00000000000f7919 */ /* 0x000e220000008800 */
[----:B------:R-:W-:Y:S02]  /*9a50*/  MOV R14, 0x400 ;  /* 0x00000400000e7802 */ /* 0x000fe40000000f00 */
[----:B------:R-:W-:Y:S02]  /*9a60*/  ISETP.NE.AND P1, PT, R0, RZ, PT ;  /* 0x000000ff0000720c */ /* 0x000fe40003f25270 */
[----:B0-----:R-:W-:Y:S02]  /*9a70*/  LEA R25, R15, R14, 0x18 ;  /* 0x0000000e0f197211 */ /* 0x001fe400078ec0ff */
[----:B------:R-:W-:-:S09]  /*9a80*/  SHF.L.U32 R14, R5, 0x1f, RZ ;  /* 0x0000001f050e7819 */ /* 0x000fd200000006ff */
[----:B------:R-:W0:Y:S01]  /*9a90*/  @!P1 LDC R15, c[0x0][0x500] ;  /* 0x00014000ff0f9b82 */ /* 0x000e220000000800 */
[----:B------:R-:W-:-:S04]  /*9aa0*/  IMAD R23, R6, 0x8, R25 ;  /* 0x0000000806177824 */ /* 0x000fc800078e0219 */
[----:B------:R-:W1:Y:S02]  /*9ab0*/  SYNCS.PHASECHK.TRANS64.TRYWAIT P0, [R23+URZ+0x58], R14 ;  /* 0x0000580e170075a7 */ /* 0x000e64000800017f */
[----:B-1----:R-:W-:Y:S05]  /*9ac0*/  @!P0 BRA `(.L_x_271) ;  /* 0x0000001000708947 */ /* 0x002fea0003800000 */
.L_x_297:
[----:B-1----:R-:W-:Y:S01]  /*9ad0*/  PRMT R14, R9, 0x9910, RZ ;  /* 0x00009910090e7816 */ /* 0x002fe200000000ff */
[----:B0-----:R0:W-:Y:S03]  /*9ae0*/  @!P1 SYNCS.ARRIVE.TRANS64 RZ, [R23+URZ], R15 ;  /* 0x0000000f17ff99a7 */ /* 0x0011e6000800003f */
[----:B------:R-:W-:-:S13]  /*9af0*/  ISETP.NE.AND P0, PT, R14, 0x2, PT ;  /* 0x000000020e00780c */ /* 0x000fda0003f05270 */
[----:B0-----:R-:W-:Y:S05]  /*9b00*/  @P0 BRA `(.L_x_272) ;  /* 0x0000000000040947 */ /* 0x001fea0003800000 */
[----:B------:R-:W-:Y:S01]  /*9b10*/  BPT.TRAP 0x1 ;  /* 0x000000040000795c */ /* 0x000fe20000300000 */
.L_x_272:
[----:B------:R-:W-:Y:S01]  /*9b20*/  IMAD R14, R6, 0x3000, R25 ;  /* 0x00003000060e7824 */ /* 0x000fe200078e0219 */
[----:B------:R-:W-:Y:S01]  /*9b30*/  R2UR UR13, R25 ;  /* 0x00000000190d72ca */ /* 0x000fe200000e0000 */
[----:B------:R-:W-:Y:S01]  /*9b40*/  VIADD R4, R4, 0xffffffff ;  /* 0xffffffff04047836 */ /* 0x000fe20000000000 */
[----:B------:R-:W-:Y:S01]  /*9b50*/  R2UR UR9, R23 ;  /* 0x00000000170972ca */ /* 0x000fe200000e0000 */
[----:B------:R-:W-:Y:S01]  /*9b60*/  UIADD3 UR4, UP0, UR20, 0xf0, URZ ;  /* 0x000000f014047890 */ /* 0x000fe2000ff1e03f */
[----:B------:R-:W-:Y:S01]  /*9b70*/  R2UR UR5, R14 ;  /* 0x000000000e0572ca */ /* 0x000fe200000e0000 */
[----:B------:R-:W-:Y:S01]  /*9b80*/  IMAD R14, R6, 0x1c00, R13 ;  /* 0x00001c00060e7824 */ /* 0x000fe200078e020d */
[----:B------:R-:W-:Y:S01]  /*9b90*/  R2UR UR11, R20 ;  /* 0x00000000140b72ca */ /* 0x000fe200000e0000 */
[----:B------:R-:W-:Y:S01]  /*9ba0*/  UIADD3 UR22, UP1, UR20, 0x1f0, URZ ;  /* 0x000001f014167890 */ /* 0x000fe2000ff3e03f */
[----:B------:R-:W-:Y:S01]  /*9bb0*/  R2UR UR10, R22 ;  /* 0x00000000160a72ca */ /* 0x000fe200000e0000 */
[----:B------:R-:W-:Y:S01]  /*9bc0*/  VIADD R6, R6, 0x1 ;  /* 0x0000000106067836 */ /* 0x000fe20000000000 */
[----:B------:R-:W-:Y:S01]  /*9bd0*/  R2UR UR8, R14 ;  /* 0x000000000e0872ca */ /* 0x000fe200000e0000 */
[----:B------:R-:W-:Y:S01]  /*9be0*/  UIADD3.X UR23, URZ, UR21, URZ, UP1, !UPT ;  /* 0x000000153f177290 */ /* 0x000fe20008ffe43f */
[----:B------:R-:W-:Y:S01]  /*9bf0*/  R2UR UR12, R7 ;  /* 0x00000000070c72ca */ /* 0x000fe200000e0000 */
[----:B------:R-:W-:Y:S01]  /*9c00*/  UMOV UR6, 0x0 ;  /* 0x0000000000067882 */ /* 0x000fe20000000000 */
[----:B------:R-:W-:Y:S01]  /*9c10*/  R2UR UR18, R21 ;  /* 0x00000000151272ca */ /* 0x000fe200000e0000 */
[----:B------:R-:W-:Y:S01]  /*9c20*/  UMOV UR7, 0x10000000 ;  /* 0x1000000000077882 */ /* 0x000fe20000000000 */
[----:B------:R-:W-:Y:S01]  /*9c30*/  ISETP.GT.AND P1, PT, R4, 0x1, PT ;  /* 0x000000010400780c */ /* 0x000fe20003f24270 */
[----:B------:R-:W-:Y:S01]  /*9c40*/  UIADD3 UR14, UR5, 0x180, URZ ;  /* 0x00000180050e7890 */ /* 0x000fe2000fffe03f */
[----:B------:R-:W-:Y:S01]  /*9c50*/  ISETP.NE.AND P0, PT, R6, 0xb, PT ;  /* 0x0000000b0600780c */ /* 0x000fe20003f05270 */
[----:B------:R-:W-:Y:S01]  /*9c60*/  UIADD3.X UR5, URZ, UR21, URZ, UP0, !UPT ;  /* 0x000000153f057290 */ /* 0x000fe200087fe43f */
[----:B------:R-:W-:Y:S01]  /*9c70*/  VIADD R22, R22, 0x40 ;  /* 0x0000004016167836 */ /* 0x000fe20000000000 */
[----:B------:R-:W-:Y:S01]  /*9c80*/  UMOV UR19, 0x30000 ;  /* 0x0003000000137882 */ /* 0x000fe20000000000 */
[----:B------:R-:W-:Y:S01]  /*9c90*/  SEL R14, RZ, 0x1, P0 ;  /* 0x00000001ff0e7807 */ /* 0x000fe20000000000 */
[----:B------:R-:W-:Y:S01]  /*9ca0*/  UIADD3 UR13, UR13, UR8, URZ ;  /* 0x000000080d0d7290 */ /* 0x000fe2000fffe03f */
[----:B------:R-:W-:-:S02]  /*9cb0*/  SEL R6, R6, RZ, P0 ;  /* 0x000000ff06067207 */ /* 0x000fc40000000000 */
[----:B------:R-:W-:Y:S01]  /*9cc0*/  UMOV UR8, UR14 ;  /* 0x0000000e00087c82 */ /* 0x000fe20008000000 */
[----:B------:R-:W-:Y:S01]  /*9cd0*/  LOP3.LUT R5, R5, R14, RZ, 0x3c, !PT ;  /* 0x0000000e05057212 */ /* 0x000fe200078e3cff */
[----:B------:R0:W-:Y:S02]  /*9ce0*/  UTMALDG.3D [UR8], [UR4], desc[UR6] ;  /* 0x00000608040075b4 */ /* 0x0001e40008011000 */
[----:B0-----:R-:W-:Y:S01]  /*9cf0*/  UMOV UR11, UR18 ;  /* 0x00000012000b7c82 */ /* 0x001fe20008000000 */
[----:B------:R-:W-:Y:S02]  /*9d00*/  UMOV UR8, UR13 ;  /* 0x0000000d00087c82 */ /* 0x000fe40008000000 */
[----:B------:R0:W-:Y:S02]  /*9d10*/  UTMALDG.3D.MULTICAST [UR8], [UR22], UR19, desc[UR6] ;  /* 0x00000608160073b4 */ /* 0x0001e40008011813 */
[----:B0-----:R-:W-:Y:S05]  /*9d20*/  @P1 BRA `(.L_x_273) ;  /* 0xfffffffc00441947 */ /* 0x001fea000383ffff */
.L_x_270:
[----:B------:R-:W-:Y:S05]  /*9d30*/  BSYNC B1 ;  /* 0x0000000000017941 */ /* 0x000fea0003800000 */
.L_x_269:
[----:B------:R-:W-:Y:S01]  /*9d40*/  LOP3.LUT P1, RZ, R12, 0xff, RZ, 0xc0, !PT ;  /* 0x000000ff0cff7812 */ /* 0x000fe2000782c0ff */
[C---:B------:R-:W-:Y:S01]  /*9d50*/  IMAD.IADD R7, R11.reuse, 0x1, R8 ;  /* 0x000000010b077824 */ /* 0x040fe200078e0208 */
[----:B------:R-:W-:Y:S01]  /*9d60*/  ULDC.64 UR4, c[0x0][0x650] ;  /* 0x0001940000047ab9 */ /* 0x000fe20000000a00 */
[----:B------:R-:W-:Y:S01]  /*9d70*/  ISETP.GE.U32.AND P2, PT, R11, 0xb, PT ;  /* 0x0000000b0b00780c */ /* 0x000fe20003f46070 */
[----:B------:R-:W-:Y:S01]  /*9d80*/  BSSY B1, `(.L_x_274) ;  /* 0x000006c000017945 */ /* 0x000fe20003800000 */
[----:B------:R-:W-:Y:S01]  /*9d90*/  IMAD.MOV.U32 R20, RZ, RZ, -0x1 ;  /* 0xffffffffff147424 */ /* 0x000fe200078e00ff */
[----:B------:R-:W-:Y:S01]  /*9da0*/  ISETP.GT.U32.AND P0, PT, R7, 0xa, PT ;  /* 0x0000000a0700780c */ /* 0x000fe20003f04070 */
[----:B------:R-:W-:Y:S01]  /*9db0*/  IMAD.MOV.U32 R21, RZ, RZ, -0x1 ;  /* 0xffffffffff157424 */ /* 0x000fe200078e00ff */
[----:B------:R-:W-:Y:S02]  /*9dc0*/  PRMT R12, RZ, 0x7610, R12 ;  /* 0x00007610ff0c7816 */ /* 0x000fe4000000000c */
[----:B------:R-:W-:-:S03]  /*9dd0*/  ISETP.LT.U32.AND P0, PT, R11, 0xb, P0 ;  /* 0x0000000b0b00780c */ /* 0x000fc60000701070 */
[----:B------:R-:W0:Y:S01]  /*9de0*/  @P1 S2R R5, SR_CgaCtaId ;  /* 0x0000000000051919 */ /* 0x000e220000008800 */
[----:B------:R-:W-:-:S04]  /*9df0*/  @P1 MOV R4, 0x400 ;  /* 0x0000040000041802 */ /* 0x000fc80000000f00 */
[----:B0-----:R-:W-:Y:S01]  /*9e00*/  @P1 LEA R6, R5, R4, 0x18 ;  /* 0x0000000405061211 */ /* 0x001fe200078ec0ff */
[----:B------:R-:W-:Y:S01]  /*9e10*/  IMAD.WIDE.U32 R4, R7, -0x45d1745d, RZ ;  /* 0xba2e8ba307047825 */ /* 0x000fe200078e00ff */
[----:B------:R-:W-:Y:S02]  /*9e20*/  SEL R4, RZ, 0x1, !P0 ;  /* 0x00000001ff047807 */ /* 0x000fe40004000000 */
[----:B------:R0:W-:Y:S01]  /*9e30*/  @P1 SYNCS.ARRIVE.TRANS64.A1T0 RZ, [R6+URZ+0xc8], RZ ;  /* 0x0000c8ff06ff19a7 */ /* 0x0001e2000810003f */
[----:B------:R-:W-:Y:S02]  /*9e40*/  IADD3 R16, P1, R16, UR42, RZ ;  /* 0x0000002a10107c10 */ /* 0x000fe4000ff3e0ff */
[----:B------:R-:W-:Y:S02]  /*9e50*/  LOP3.LUT R3, R3, R4, RZ, 0x3c, !PT ;  /* 0x0000000403037212 */ /* 0x000fe400078e3cff */
[----:B------:R-:W-:Y:S02]  /*9e60*/  IADD3.X R17, R17, UR38, RZ, P1, !PT ;  /* 0x0000002611117c10 */ /* 0x000fe40008ffe4ff */
[----:B------:R-:W-:-:S02]  /*9e70*/  ISETP.GE.U32.AND P0, PT, R16, UR4, PT ;  /* 0x0000000410007c0c */ /* 0x000fc4000bf06070 */
[----:B0-----:R-:W-:Y:S02]  /*9e80*/  SHF.R.U32.HI R6, RZ, 0x3, R5 ;  /* 0x00000003ff067819 */ /* 0x001fe40000011605 */
[----:B------:R-:W-:Y:S02]  /*9e90*/  ISETP.GE.U32.AND.EX P0, PT, R17, UR5, PT, P0 ;  /* 0x0000000511007c0c */ /* 0x000fe4000bf06100 */
[----:B------:R-:W-:Y:S01]  /*9ea0*/  @P2 LOP3.LUT R3, R3, 0x1, R6, 0x78, !PT ;  /* 0x0000000103032812 */ /* 0x000fe200078e7806 */
[----:B------:R-:W-:Y:S01]  /*9eb0*/  IMAD R8, R6, -0xb, R7 ;  /* 0xfffffff506087824 */ /* 0x000fe200078e0207 */
[----:B------:R-:W-:Y:S01]  /*9ec0*/  PRMT R4, RZ, 0x7610, R4 ;  /* 0x00007610ff047816 */ /* 0x000fe20000000004 */
[----:B------:R-:W-:-:S08]  /*9ed0*/  IMAD.MOV.U32 R7, RZ, RZ, -0x1 ;  /* 0xffffffffff077424 */ /* 0x000fd000078e00ff */
[----:B------:R-:W-:Y:S05]  /*9ee0*/  @P0 BRA `(.L_x_275) ;  /* 0x0000000400540947 */ /* 0x000fea0003800000 */
[----:B------:R-:W0:Y:S01]  /*9ef0*/  S2R R15, SR_CTAID.X ;  /* 0x00000000000f7919 */ /* 0x000e220000002500 */
[----:B------:R-:W-:Y:S01]  /*9f00*/  ULDC.64 UR4, c[0x0][0x628] ;  /* 0x00018a0000047ab9 */ /* 0x000fe20000000a00 */
[----:B------:R-:W-:Y:S01]  /*9f10*/  ULDC UR7, c[0x0][0x630] ;  /* 0x00018c0000077ab9 */ /* 0x000fe20000000800 */
[----:B------:R-:W-:Y:S01]  /*9f20*/  ISETP.NE.U32.AND P0, PT, RZ, UR4, PT ;  /* 0x00000004ff007c0c */ /* 0x000fe2000bf05070 */
[----:B------:R-:W1:Y:S01]  /*9f30*/  S2R R20, SR_CTAID.Y ;  /* 0x0000000000147919 */ /* 0x000e620000002600 */
[----:B------:R-:W-:Y:S01]  /*9f40*/  ULDC UR8, c[0x0][0x150] ;  /* 0x0000540000087ab9 */ /* 0x000fe20000000800 */
[----:B------:R-:W-:Y:S01]  /*9f50*/  IMAD.MOV.U32 R4, RZ, RZ, R16 ;  /* 0x000000ffff047224 */ /* 0x000fe200078e0010 */
[----:B------:R-:W-:Y:S01]  /*9f60*/  ISETP.NE.AND.EX P0, PT, RZ, UR5, PT, P0 ;  /* 0x00000005ff007c0c */ /* 0x000fe2000bf05300 */
[----:B------:R-:W-:Y:S01]  /*9f70*/  IMAD.MOV.U32 R5, RZ, RZ, R17 ;  /* 0x000000ffff057224 */ /* 0x000fe200078e0011 */
[----:B0-----:R-:W-:-:S11]  /*9f80*/  I2FP.F32.U32 R22, R15 ;  /* 0x0000000f00167245 */ /* 0x001fd60000201000 */
[----:B------:R-:W-:Y:S05]  /*9f90*/  @!P0 BRA `(.L_x_276) ;  /* 0x0000000000288947 */ /* 0x000fea0003800000 */
[----:B------:R-:W-:Y:S02]  /*9fa0*/  ULDC UR6, c[0x0][0x634] ;  /* 0x00018d0000067ab9 */ /* 0x000fe40000000800 */
[----:B------:R-:W-:-:S05]  /*9fb0*/  IADD3 R5, P0, R16, UR6, RZ ;  /* 0x0000000610057c10 */ /* 0x000fca000ff1e0ff */
[----:B------:R-:W-:-:S04]  /*9fc0*/  IMAD.X R21, RZ, RZ, R17, P0 ;  /* 0x000000ffff157224 */ /* 0x000fc800000e0611 */
[----:B------:R-:W-:-:S04]  /*9fd0*/  IMAD.WIDE.U32 R6, R21, UR4, RZ ;  /* 0x0000000415067c25 */ /* 0x000fc8000f8e00ff */
[----:B------:R-:W-:-:S04]  /*9fe0*/  IMAD.WIDE.U32 R6, P0, R5, UR5, R6 ;  /* 0x0000000505067c25 */ /* 0x000fc8000f800006 */
[----:B------:R-:W-:-:S04]  /*9ff0*/  IMAD.WIDE.U32 R4, R5, UR4, RZ ;  /* 0x0000000405047c25 */ /* 0x000fc8000f8e00ff */
[----:B------:R-:W-:Y:S01]  /*a000*/  IMAD.MOV.U32 R4, RZ, RZ, R7 ;  /* 0x000000ffff047224 */ /* 0x000fe200078e0007 */
[----:B------:R-:W-:Y:S01]  /*a010*/  IADD3 RZ, P1, R5, R6, RZ ;  /* 0x0000000605ff7210 */ /* 0x000fe20007f3e0ff */
[----:B------:R-:W-:-:S04]  /*a020*/  IMAD.X R5, RZ, RZ, RZ, P0 ;  /* 0x000000ffff057224 */ /* 0x000fc800000e06ff */
[----:B------:R-:W-:-:S08]  /*a030*/  IMAD.WIDE.U32.X R4, R21, UR5, R4, P1 ;  /* 0x0000000515047c25 */ /* 0x000fd000088e0404 */
.L_x_276:
[--C-:B------:R-:W-:Y:S01]  /*a040*/  SHF.R.U64 R14, R4, UR7, R5.reuse ;  /* 0x00000007040e7c19 */ /* 0x100fe20008001205 */
[----:B------:R-:W-:Y:S01]  /*a050*/  FMUL R22, R22, UR8 ;  /* 0x0000000816167c20 */ /* 0x000fe20008400000 */
[----:B------:R-:W-:Y:S01]  /*a060*/  SHF.R.U32.HI R4, RZ, UR7, R5 ;  /* 0x00000007ff047c19 */ /* 0x000fe20008011605 */
[----:B------:R-:W0:Y:S01]  /*a070*/  LDC R6, c[0x0][0x144] ;  /* 0x00005100ff067b82 */ /* 0x000e220000000800 */
[----:B------:R-:W-:Y:S01]  /*a080*/  IADD3 R5, P0, RZ, -R14, RZ ;  /* 0x8000000eff057210 */ /* 0x000fe20007f1e0ff */
[----:B------:R-:W-:Y:S01]  /*a090*/  ULDC UR6, c[0x0][0x154] ;  /* 0x0000550000067ab9 */ /* 0x000fe20000000800 */
[----:B-1----:R-:W-:Y:S01]  /*a0a0*/  I2FP.F32.U32 R7, R20 ;  /* 0x0000001400077245 */ /* 0x002fe20000201000 */
[----:B------:R-:W1:Y:S01]  /*a0b0*/  F2I.U32.TRUNC.NTZ R22, R22 ;  /* 0x0000001600167305 */ /* 0x000e62000020f000 */
[----:B------:R-:W-:Y:S01]  /*a0c0*/  ULDC.64 UR4, c[0x0][0x620] ;  /* 0x0001880000047ab9 */ /* 0x000fe20000000a00 */
[----:B------:R-:W-:Y:S01]  /*a0d0*/  IMAD.X R4, RZ, RZ, ~R4, P0 ;  /* 0x000000ffff047224 */ /* 0x000fe200000e0e04 */
[----:B------:R-:W-:Y:S01]  /*a0e0*/  ISETP.NE.AND P2, PT, R2, 0x1, PT ;  /* 0x000000010200780c */ /* 0x000fe20003f45270 */
[----:B------:R-:W-:Y:S01]  /*a0f0*/  FMUL R23, R7, UR6 ;  /* 0x0000000607177c20 */ /* 0x000fe20008400000 */
[----:B------:R-:W2:Y:S01]  /*a100*/  LDC R25, c[0x0][0x148] ;  /* 0x00005200ff197b82 */ /* 0x000ea20000000800 */
[----:B------:R-:W-:Y:S01]  /*a110*/  IMAD R4, R4, UR4, RZ ;  /* 0x0000000404047c24 */ /* 0x000fe2000f8e02ff */
[----:B------:R-:W-:-:S02]  /*a120*/  ULDC.64 UR6, c[0x0][0x640] ;  /* 0x0001900000067ab9 */ /* 0x000fc40000000a00 */
[----:B------:R-:W-:Y:S01]  /*a130*/  ISETP.NE.U32.AND P0, PT, RZ, UR6, PT ;  /* 0x00000006ff007c0c */ /* 0x000fe2000bf05070 */
[----:B------:R-:W3:Y:S01]  /*a140*/  F2I.U32.TRUNC.NTZ R23, R23 ;  /* 0x0000001700177305 */ /* 0x000ee2000020f000 */
[C---:B------:R-:W-:Y:S02]  /*a150*/  IMAD R7, R5.reuse, UR5, R4 ;  /* 0x0000000505077c24 */ /* 0x040fe4000f8e0204 */
[----:B------:R-:W-:Y:S01]  /*a160*/  IMAD.WIDE.U32 R4, R5, UR4, R16 ;  /* 0x0000000405047c25 */ /* 0x000fe2000f8e0010 */
[----:B------:R-:W-:Y:S01]  /*a170*/  ULDC UR4, c[0x0][0x618] ;  /* 0x0001860000047ab9 */ /* 0x000fe20000000800 */
[----:B------:R-:W-:Y:S02]  /*a180*/  ISETP.NE.AND.EX P0, PT, RZ, UR7, PT, P0 ;  /* 0x00000007ff007c0c */ /* 0x000fe4000bf05300 */
[----:B------:R-:W-:Y:S02]  /*a190*/  IMAD.IADD R5, R5, 0x1, R7 ;  /* 0x0000000105057824 */ /* 0x000fe400078e0207 */
[----:B-1----:R-:W-:-:S03]  /*a1a0*/  IMAD.MOV R22, RZ, RZ, -R22 ;  /* 0x000000ffff167224 */ /* 0x002fc600078e0a16 */
[----:B------:R-:W-:Y:S01]  /*a1b0*/  SHF.R.U64 R21, R4, UR4, R5 ;  /* 0x0000000404157c19 */ /* 0x000fe20008001205 */
[----:B0-----:R-:W-:Y:S01]  /*a1c0*/  IMAD R15, R6, R22, R15 ;  /* 0x00000016060f7224 */ /* 0x001fe200078e020f */
[----:B------:R-:W-:Y:S01]  /*a1d0*/  SHF.R.U32.HI R4, RZ, UR4, R5 ;  /* 0x00000004ff047c19 */ /* 0x000fe20008011605 */
[----:B------:R-:W-:Y:S01]  /*a1e0*/  ULDC UR4, c[0x0][0x608] ;  /* 0x0001820000047ab9 */ /* 0x000fe20000000800 */
[----:B---3--:R-:W-:Y:S02]  /*a1f0*/  IMAD.MOV R6, RZ, RZ, -R23 ;  /* 0x000000ffff067224 */ /* 0x008fe400078e0a17 */
[--C-:B------:R-:W-:Y:S02]  /*a200*/  SHF.R.U64 R22, R21, UR4, R4.reuse ;  /* 0x0000000415167c19 */ /* 0x100fe40008001204 */
[----:B------:R-:W-:Y:S01]  /*a210*/  SHF.R.U32.HI R5, RZ, UR4, R4 ;  /* 0x00000004ff057c19 */ /* 0x000fe20008011604 */
[----:B------:R-:W-:Y:S01]  /*a220*/  ULDC UR4, c[0x0][0x658] ;  /* 0x0001960000047ab9 */ /* 0x000fe20000000800 */
[----:B--2---:R-:W-:-:S02]  /*a230*/  @P2 IMAD R15, R25, R6, R20 ;  /* 0x00000006190f2224 */ /* 0x004fc400078e0214 */
[--C-:B------:R-:W-:Y:S02]  /*a240*/  SHF.R.U64 R20, R22, UR4, R5.reuse ;  /* 0x0000000416147c19 */ /* 0x100fe40008001205 */
[----:B------:R-:W-:-:S03]  /*a250*/  SHF.R.U32.HI R23, RZ, UR4, R5 ;  /* 0x00000004ff177c19 */ /* 0x000fc60008011605 */
[----:B------:R-:W-:Y:S02]  /*a260*/  IMAD.MOV.U32 R6, RZ, RZ, R20 ;  /* 0x000000ffff067224 */ /* 0x000fe400078e0014 */
[----:B------:R-:W-:Y:S01]  /*a270*/  IMAD.MOV.U32 R5, RZ, RZ, R23 ;  /* 0x000000ffff057224 */ /* 0x000fe200078e0017 */
[----:B------:R-:W-:Y:S06]  /*a280*/  @!P0 BRA `(.L_x_277) ;  /* 0x00000000002c8947 */ /* 0x000fec0003800000 */
        /* <DEDUP_REMOVED lines=9> */
[----:B------:R-:W-:-:S04]  /*a320*/  IMAD.WIDE.U32.X R4, R23, UR7, R4, P1 ;  /* 0x0000000717047c25 */ /* 0x000fc800088e0404 */
[----:B------:R-:W-:-:S07]  /*a330*/  IMAD.MOV.U32 R6, RZ, RZ, R4 ;  /* 0x000000ffff067224 */ /* 0x000fce00078e0004 */
.L_x_277:
[----:B------:R-:W-:Y:S01]  /*a340*/  ULDC UR4, c[0x0][0x648] ;  /* 0x0001920000047ab9 */ /* 0x000fe20000000800 */
[----:B------:R-:W-:Y:S01]  /*a350*/  LOP3.LUT R4, R22, UR16, RZ, 0xc0, !PT ;  /* 0x0000001016047c12 */ /* 0x000fe2000f8ec0ff */
[----:B------:R-:W-:Y:S01]  /*a360*/  ULDC UR5, c[0x0][0x610] ;  /* 0x0001840000057ab9 */ /* 0x000fe20000000800 */
[----:B------:R-:W-:Y:S01]  /*a370*/  SHF.R.U64 R5, R6, UR4, R5 ;  /* 0x0000000406057c19 */ /* 0x000fe20008001205 */
[----:B------:R-:W-:Y:S01]  /*a380*/  ULDC UR4, c[0x0][0x638] ;  /* 0x00018e0000047ab9 */ /* 0x000fe20000000800 */
[----:B------:R-:W-:-:S03]  /*a390*/  LOP3.LUT R21, R21, UR15, RZ, 0xc0, !PT ;  /* 0x0000000f15157c12 */ /* 0x000fc6000f8ec0ff */
[----:B------:R-:W-:Y:S02]  /*a3a0*/  IMAD.MOV R7, RZ, RZ, -R5 ;  /* 0x000000ffff077224 */ /* 0x000fe400078e0a05 */
[----:B------:R-:W-:Y:S02]  /*a3b0*/  IMAD R4, R5, UR17, R4 ;  /* 0x0000001105047c24 */ /* 0x000fe4000f8e0204 */
[----:B------:R-:W-:Y:S01]  /*a3c0*/  IMAD R20, R7, UR4, R20 ;  /* 0x0000000407147c24 */ /* 0x000fe2000f8e0214 */
[----:B------:R-:W-:Y:S01]  /*a3d0*/  ULDC UR4, c[0x0][0x600] ;  /* 0x0001800000047ab9 */ /* 0x000fe20000000800 */
[----:B------:R-:W-:Y:S02]  /*a3e0*/  IMAD R15, R4, UR5, R15 ;  /* 0x00000005040f7c24 */ /* 0x000fe4000f8e020f */
[----:B------:R-:W-:Y:S02]  /*a3f0*/  IMAD R20, R20, UR4, R21 ;  /* 0x0000000414147c24 */ /* 0x000fe4000f8e0215 */
[----:B------:R-:W-:-:S02]  /*a400*/  IMAD.MOV.U32 R4, RZ, RZ, 0x1 ;  /* 0x00000001ff047424 */ /* 0x000fc400078e00ff */
[----:B------:R-:W-:Y:S01]  /*a410*/  IMAD.MOV.U32 R7, RZ, RZ, R14 ;  /* 0x000000ffff077224 */ /* 0x000fe200078e000e */
[----:B------:R-:W-:Y:S02]  /*a420*/  SEL R21, R20, R15, !P2 ;  /* 0x0000000f14157207 */ /* 0x000fe40005000000 */
[----:B------:R-:W-:-:S07]  /*a430*/  SEL R20, R15, R20, !P2 ;  /* 0x000000140f147207 */ /* 0x000fce0005000000 */
.L_x_275:
[----:B------:R-:W-:Y:S05]  /*a440*/  BSYNC B1 ;  /* 0x0000000000017941 */ /* 0x000fea0003800000 */
.L_x_274:
[----:B------:R-:W-:-:S13]  /*a450*/  LOP3.LUT P0, RZ, R4, 0xff, RZ, 0xc0, !PT ;  /* 0x000000ff04ff7812 */ /* 0x000fda000780c0ff */
[----:B------:R-:W-:Y:S05]  /*a460*/  @P0 BRA `(.L_x_278) ;  /* 0xfffffff4003c0947 */ /* 0x000fea000383ffff */
[----:B------:R-:W-:Y:S05]  /*a470*/  BSYNC B0 ;  /* 0x0000000000007941 */ /* 0x000fea0003800000 */
.L_x_267:
[----:B------:R-:W-:-:S03]  /*a480*/  UMOV UR4, 0xffffffff ;  /* 0xffffffff00047882 */ /* 0x000fc60000000000 */
[----:B------:R-:W-:Y:S05]  /*a490*/  BRA.DIV UR4, `(.L_x_279) ;  /* 0x0000000a04107947 */ /* 0x000fea000b800000 */
[----:B------:R-:W-:-:S13]  /*a4a0*/  ELECT P6, URZ, PT ;  /* 0x00000000003f782f */ /* 0x000fda00038c0000 */
.L_x_300:
[----:B------:R-:W-:Y:S04]  /*a4b0*/  BSSY B0, `(.L_x_280) ;  /* 0x000006a000007945 */ /* 0x000fe80003800000 */
[----:B------:R-:W-:Y:S05]  /*a4c0*/  @!P6 BRA `(.L_x_281) ;  /* 0x0000000400a0e947 */ /* 0x000fea0003800000 */
[----:B------:R-:W-:-:S04]  /*a4d0*/  LOP3.LUT R18, R18, 0x2, RZ, 0xfc, !PT ;  /* 0x0000000212127812 */ /* 0x000fc800078efcff */
[----:B------:R-:W-:-:S13]  /*a4e0*/  ISETP.NE.AND P0, PT, R18, 0x3, PT ;  /* 0x000000031200780c */ /* 0x000fda0003f05270 */
[----:B------:R-:W-:Y:S05]  /*a4f0*/  @!P0 BRA `(.L_x_282) ;  /* 0x0000000000048947 */ /* 0x000fea0003800000 */
[----:B------:R-:W-:Y:S01]  /*a500*/  BPT.TRAP 0x1 ;  /* 0x000000040000795c */ /* 0x000fe20000300000 */
.L_x_282:
[----:B------:R-:W0:Y:S01]  /*a510*/  S2R R5, SR_CgaCtaId ;  /* 0x0000000000057919 */ /* 0x000e220000008800 */
[----:B------:R-:W-:Y:S02]  /*a520*/  MOV R0, 0x400 ;  /* 0x0000040000007802 */ /* 0x000fe40000000f00 */
[----:B------:R-:W-:Y:S02]  /*a530*/  SHF.L.U32 R2, R3, 0x1f, RZ ;  /* 0x0000001f03027819 */ /* 0x000fe400000006ff */
[----:B0-----:R-:W-:-:S05]  /*a540*/  LEA R5, R5, R0, 0x18 ;  /* 0x0000000005057211 */ /* 0x001fca00078ec0ff */
[----:B------:R-:W-:-:S04]  /*a550*/  VIADD R5, R5, 0x58 ;  /* 0x0000005805057836 */ /* 0x000fc80000000000 */
[C---:B------:R-:W-:Y:S02]  /*a560*/  IMAD R7, R8.reuse, 0x8, R5 ;  /* 0x0000000808077824 */ /* 0x040fe400078e0205 */
[----:B------:R-:W-:Y:S02]  /*a570*/  VIADD R8, R8, 0x1 ;  /* 0x0000000108087836 */ /* 0x000fe40000000000 */
[----:B------:R-:W0:Y:S03]  /*a580*/  SYNCS.PHASECHK.TRANS64.TRYWAIT P0, [R7+URZ], R2 ;  /* 0x00000002070075a7 */ /* 0x000e26000800017f */
[----:B------:R-:W-:-:S04]  /*a590*/  ISETP.NE.AND P1, PT, R8, 0xb, PT ;  /* 0x0000000b0800780c */ /* 0x000fc80003f25270 */
[----:B------:R-:W-:Y:S02]  /*a5a0*/  SEL R0, RZ, 0x1, P1 ;  /* 0x00000001ff007807 */ /* 0x000fe40000800000 */
[----:B------:R-:W-:Y:S02]  /*a5b0*/  SEL R8, R8, RZ, P1 ;  /* 0x000000ff08087207 */ /* 0x000fe40000800000 */
[----:B------:R-:W-:-:S03]  /*a5c0*/  LOP3.LUT R9, R3, R0, RZ, 0x3c, !PT ;  /* 0x0000000003097212 */ /* 0x000fc600078e3cff */
[----:B------:R-:W-:Y:S01]  /*a5d0*/  IMAD R6, R8, 0x8, R5 ;  /* 0x0000000808067824 */ /* 0x000fe200078e0205 */
[----:B------:R-:W-:Y:S01]  /*a5e0*/  SHF.L.U32 R3, R9, 0x1f, RZ ;  /* 0x0000001f09037819 */ /* 0x000fe200000006ff */
[----:B0-----:R-:W-:Y:S06]  /*a5f0*/  @!P0 BRA `(.L_x_283) ;  /* 0x0000000400d88947 */ /* 0x001fec0003800000 */
.L_x_301:
[----:B------:R-:W1:Y:S01]  /*a600*/  SYNCS.PHASECHK.TRANS64.TRYWAIT P0, [R6+URZ], R3 ;  /* 0x00000003060075a7 */ /* 0x000e62000800017f */
[----:B------:R-:W-:-:S05]  /*a610*/  VIADD R0, R8, 0x1 ;  /* 0x0000000108007836 */ /* 0x000fca0000000000 */
[----:B------:R-:W-:-:S04]  /*a620*/  ISETP.NE.AND P1, PT, R0, 0xb, PT ;  /* 0x0000000b0000780c */ /* 0x000fc80003f25270 */
[----:B0-----:R-:W-:Y:S02]  /*a630*/  SEL R2, RZ, 0x1, P1 ;  /* 0x00000001ff027807 */ /* 0x001fe40000800000 */
[----:B------:R-:W-:Y:S02]  /*a640*/  SEL R0, R0, RZ, P1 ;  /* 0x000000ff00007207 */ /* 0x000fe40000800000 */
[----:B------:R-:W-:-:S03]  /*a650*/  LOP3.LUT R9, R9, R2, RZ, 0x3c, !PT ;  /* 0x0000000209097212 */ /* 0x000fc600078e3cff */
[----:B------:R-:W-:Y:S01]  /*a660*/  IMAD R7, R0, 0x8, R5 ;  /* 0x0000000800077824 */ /* 0x000fe200078e0205 */
[----:B------:R-:W-:Y:S01]  /*a670*/  SHF.L.U32 R4, R9, 0x1f, RZ ;  /* 0x0000001f09047819 */ /* 0x000fe200000006ff */
[----:B-1----:R-:W-:Y:S06]  /*a680*/  @!P0 BRA `(.L_x_284) ;  /* 0x0000000400c88947 */ /* 0x002fec0003800000 */
.L_x_302:
[----:B------:R-:W1:Y:S01]  /*a690*/  SYNCS.PHASECHK.TRANS64.TRYWAIT P0, [R7+URZ], R4 ;  /* 0x00000004070075a7 */ /* 0x000e62000800017f */
[----:B------:R-:W-:-:S05]  /*a6a0*/  VIADD R0, R0, 0x1 ;  /* 0x0000000100007836 */ /* 0x000fca0000000000 */
[----:B------:R-:W-:-:S04]  /*a6b0*/  ISETP.NE.AND P1, PT, R0, 0xb, PT ;  /* 0x0000000b0000780c */ /* 0x000fc80003f25270 */
[----:B------:R-:W-:Y:S02]  /*a6c0*/  SEL R2, RZ, 0x1, P1 ;  /* 0x00000001ff027807 */ /* 0x000fe40000800000 */
[----:B------:R-:W-:Y:S02]  /*a6d0*/  SEL R0, R0, RZ, P1 ;  /* 0x000000ff00007207 */ /* 0x000fe40000800000 */
[----:B------:R-:W-:-:S03]  /*a6e0*/  LOP3.LUT R9, R9, R2, RZ, 0x3c, !PT ;  /* 0x0000000209097212 */ /* 0x000fc600078e3cff */
[----:B0-----:R-:W-:Y:S01]  /*a6f0*/  IMAD R6, R0, 0x8, R5 ;  /* 0x0000000800067824 */ /* 0x001fe200078e0205 */
[----:B------:R-:W-:Y:S01]  /*a700*/  SHF.L.U32 R3, R9, 0x1f, RZ ;  /* 0x0000001f09037819 */ /* 0x000fe200000006ff */
[----:B-1----:R-:W-:Y:S06]  /*a710*/  @!P0 BRA `(.L_x_285) ;  /* 0x0000000400b88947 */ /* 0x002fec0003800000 */
.L_x_303:
        /* <DEDUP_REMOVED lines=9> */
.L_x_304:
        /* <DEDUP_REMOVED lines=9> */
.L_x_305:
        /* <DEDUP_REMOVED lines=9> */
.L_x_306:
        /* <DEDUP_REMOVED lines=9> */
.L_x_307:
        /* <DEDUP_REMOVED lines=9> */
.L_x_308:
        /* <DEDUP_REMOVED lines=9> */
.L_x_309:
[----:B------:R-:W1:Y:S01]  /*aa80*/  SYNCS.PHASECHK.TRANS64.TRYWAIT P0, [R6+URZ], R3 ;  /* 0x00000003060075a7 */ /* 0x000e62000800017f */
[----:B------:R-:W-:-:S05]  /*aa90*/  VIADD R0, R0, 0x1 ;  /* 0x0000000100007836 */ /* 0x000fca0000000000 */
[----:B------:R-:W-:-:S04]  /*aaa0*/  ISETP.NE.AND P1, PT, R0, 0xb, PT ;  /* 0x0000000b0000780c */ /* 0x000fc80003f25270 */
[----:B------:R-:W-:Y:S02]  /*aab0*/  SEL R2, RZ, 0x1, P1 ;  /* 0x00000001ff027807 */ /* 0x000fe40000800000 */
[----:B------:R-:W-:Y:S02]  /*aac0*/  SEL R0, R0, RZ, P1 ;  /* 0x000000ff00007207 */ /* 0x000fe40000800000 */
[----:B------:R-:W-:Y:S01]  /*aad0*/  LOP3.LUT R2, R9, R2, RZ, 0x3c, !PT ;  /* 0x0000000209027212 */ /* 0x000fe200078e3cff */
[----:B-1----:R-:W-:Y:S06]  /*aae0*/  @!P0 BRA `(.L_x_292) ;  /* 0x0000000400508947 */ /* 0x002fec0003800000 */
.L_x_310:
[----:B------:R-:W-:Y:S01]  /*aaf0*/  IMAD R5, R0, 0x8, R5 ;  /* 0x0000000800057824 */ /* 0x000fe200078e0205 */
[----:B------:R-:W-:-:S07]  /*ab00*/  SHF.L.U32 R0, R2, 0x1f, RZ ;  /* 0x0000001f02007819 */ /* 0x000fce00000006ff */
.L_x_293:
[----:B--2---:R2:W3:Y:S02]  /*ab10*/  SYNCS.PHASECHK.TRANS64.TRYWAIT P0, [R5+URZ], R0 ;  /* 0x00000000050075a7 */ /* 0x0044e4000800017f */
[----:B---3--:R-:W-:Y:S05]  /*ab20*/  @!P0 NANOSLEEP.SYNCS 0x989680 ;  /* 0x009896800000895d */ /* 0x008fea0003900000 */
[----:B------:R-:W3:Y:S02]  /*ab30*/  @!P0 SYNCS.PHASECHK.TRANS64 P0, [R5+URZ], R0 ;  /* 0x00000000050085a7 */ /* 0x000ee4000800007f */
[----:B---3--:R-:W-:Y:S05]  /*ab40*/  @!P0 BRA `(.L_x_293) ;  /* 0xfffffffc00f08947 */ /* 0x008fea000383ffff */
.L_x_281:
[----:B------:R-:W-:Y:S05]  /*ab50*/  BSYNC B0 ;  /* 0x0000000000007941 */ /* 0x000fea0003800000 */
.L_x_280:
[----:B------:R-:W-:Y:S05]  /*ab60*/  EXIT ;  /* 0x000000000000794d */ /* 0x000fea0003800000 */
.L_x_22:
[----:B-1----:R1:W2:Y:S02]  /*ab70*/  SYNCS.PHASECHK.TRANS64.TRYWAIT P1, [R3+URZ], R0 ;  /* 0x00000000030075a7 */ /* 0x0022a4000802017f */
[----:B--2---:R-:W-:Y:S05]  /*ab80*/  @!P1 NANOSLEEP.SYNCS 0x989680 ;  /* 0x009896800000995d */ /* 0x004fea0003900000 */
[----:B------:R-:W2:Y:S02]  /*ab90*/  @!P1 SYNCS.PHASECHK.TRANS64 P1, [R3+URZ], R0 ;  /* 0x00000000030095a7 */ /* 0x000ea4000802007f */
[----:B--2---:R-:W-:Y:S05]  /*aba0*/  @!P1 BRA `(.L_x_22) ;  /* 0xfffffffc00f09947 */ /* 0x004fea000383ffff */
[----:B------:R-:W-:Y:S05]  /*abb0*/  BRA `(.L_x_21) ;  /* 0xffffff6c00287947 */ /* 0x000fea000383ffff */
.L_x_27:
[----:B-1----:R1:W2:Y:S02]  /*abc0*/  SYNCS.PHASECHK.TRANS64.TRYWAIT P1, [R5+URZ], R4 ;  /* 0x00000004050075a7 */ /* 0x0022a4000802017f */
[----:B--2---:R-:W-:Y:S05]  /*abd0*/  @!P1 NANOSLEEP.SYNCS 0x989680 ;  /* 0x009896800000995d */ /* 0x004fea0003900000 */
[----:B------:R-:W2:Y:S02]  /*abe0*/  @!P1 SYNCS.PHASECHK.TRANS64 P1, [R5+URZ], R4 ;  /* 0x00000004050095a7 */ /* 0x000ea4000802007f */
[----:B--2---:R-:W-:Y:S05]  /*abf0*/  @!P1 BRA `(.L_x_27) ;  /* 0xfffffffc00f09947 */ /* 0x004fea000383ffff */
[----:B------:R-:W-:Y:S05]  /*ac00*/  BRA `(.L_x_26) ;  /* 0xffffff78003c7947 */ /* 0x000fea000383ffff */
.L_x_268:
[----:B------:R-:W-:Y:S01]  /*ac10*/  BSSY B1, `(.L_x_294) ;  /* 0x0000006000017945 */ /* 0x000fe20003800000 */
[----:B------:R-:W-:-:S07]  /*ac20*/  IMAD.MOV.U32 R15, RZ, RZ, -0x1 ;  /* 0xffffffffff0f7424 */ /* 0x000fce00078e00ff */
[----:B------:R-:W-:Y:S05]  /*ac30*/  WARPSYNC.COLLECTIVE R15, `(.L_x_295) ;  /* 0x000000000f0c7348 */ /* 0x000fea0003c00000 */
[----:B------:R-:W-:Y:S02]  /*ac40*/  ELECT P6, UR62, PT ;  /* 0x00000000003e782f */ /* 0x000fe400038c0000 */
[----:B------:R-:W-:Y:S01]  /*ac50*/  MOV R14, UR62 ;  /* 0x0000003e000e7c02 */ /* 0x000fe20008000f00 */
[----:B------:R-:W-:Y:S10]  /*ac60*/  ENDCOLLECTIVE ;  /* 0x000000000000791b */ /* 0x000ff40003800000 */
.L_x_295:
[----:B------:R-:W-:Y:S05]  /*ac70*/  BSYNC B1 ;  /* 0x0000000000017941 */ /* 0x000fea0003800000 */
.L_x_294:
[----:B------:R-:W-:Y:S05]  /*ac80*/  BRA `(.L_x_296) ;  /* 0xffffffec00407947 */ /* 0x000fea000383ffff */
.L_x_271:
[----:B-1----:R1:W2:Y:S02]  /*ac90*/  SYNCS.PHASECHK.TRANS64.TRYWAIT P0, [R23+URZ+0x58], R14 ;  /* 0x0000580e170075a7 */ /* 0x0022a4000800017f */
[----:B--2---:R-:W-:Y:S05]  /*aca0*/  @!P0 NANOSLEEP.SYNCS 0x989680 ;  /* 0x009896800000895d */ /* 0x004fea0003900000 */
[----:B------:R-:W2:Y:S02]  /*acb0*/  @!P0 SYNCS.PHASECHK.TRANS64 P0, [R23+URZ+0x58], R14 ;  /* 0x0000580e170085a7 */ /* 0x000ea4000800007f */
[----:B--2---:R-:W-:Y:S05]  /*acc0*/  @!P0 BRA `(.L_x_271) ;  /* 0xfffffffc00f08947 */ /* 0x004fea000383ffff */
[----:B------:R-:W-:Y:S05]  /*acd0*/  BRA `(.L_x_297) ;  /* 0xffffffec007c7947 */ /* 0x000fea000383ffff */
.L_x_279:
[----:B------:R-:W-:Y:S01]  /*ace0*/  BSSY B0, `(.L_x_298) ;  /* 0x0000006000007945 */ /* 0x000fe20003800000 */
[----:B------:R-:W-:-:S07]  /*acf0*/  IMAD.MOV.U32 R15, RZ, RZ, -0x1 ;  /* 0xffffffffff0f7424 */ /* 0x000fce00078e00ff */
[----:B------:R-:W-:Y:S05]  /*ad00*/  WARPSYNC.COLLECTIVE R15, `(.L_x_299) ;  /* 0x000000000f0c7348 */ /* 0x000fea0003c00000 */
[----:B------:R-:W-:Y:S02]  /*ad10*/  ELECT P6, UR62, PT ;  /* 0x00000000003e782f */ /* 0x000fe400038c0000 */
[----:B------:R-:W-:Y:S01]  /*ad20*/  MOV R14, UR62 ;  /* 0x0000003e000e7c02 */ /* 0x000fe20008000f00 */
[----:B------:R-:W-:Y:S10]  /*ad30*/  ENDCOLLECTIVE ;  /* 0x000000000000791b */ /* 0x000ff40003800000 */
.L_x_299:
[----:B------:R-:W-:Y:S05]  /*ad40*/  BSYNC B0 ;  /* 0x0000000000007941 */ /* 0x000fea0003800000 */
.L_x_298:
[----:B------:R-:W-:Y:S05]  /*ad50*/  BRA `(.L_x_300) ;  /* 0xfffffff400d47947 */ /* 0x000fea000383ffff */
.L_x_283:
[----:B0-----:R0:W1:Y:S02]  /*ad60*/  SYNCS.PHASECHK.TRANS64.TRYWAIT P0, [R7+URZ], R2 ;  /* 0x00000002070075a7 */ /* 0x001064000800017f */
[----:B-1----:R-:W-:Y:S05]  /*ad70*/  @!P0 NANOSLEEP.SYNCS 0x989680 ;  /* 0x009896800000895d */ /* 0x002fea0003900000 */
[----:B------:R-:W1:Y:S02]  /*ad80*/  @!P0 SYNCS.PHASECHK.TRANS64 P0, [R7+URZ], R2 ;  /* 0x00000002070085a7 */ /* 0x000e64000800007f */
[----:B-1----:R-:W-:Y:S05]  /*ad90*/  @!P0 BRA `(.L_x_283) ;  /* 0xfffffffc00f08947 */ /* 0x002fea000383ffff */
[----:B------:R-:W-:Y:S05]  /*ada0*/  BRA `(.L_x_301) ;  /* 0xfffffff800147947 */ /* 0x000fea000383ffff */
.L_x_284:
[----:B0-----:R0:W1:Y:S02]  /*adb0*/  SYNCS.PHASECHK.TRANS64.TRYWAIT P0, [R6+URZ], R3 ;  /* 0x00000003060075a7 */ /* 0x001064000800017f */
[----:B-1----:R-:W-:Y:S05]  /*adc0*/  @!P0 NANOSLEEP.SYNCS 0x989680 ;  /* 0x009896800000895d */ /* 0x002fea0003900000 */
[----:B------:R-:W1:Y:S02]  /*add0*/  @!P0 SYNCS.PHASECHK.TRANS64 P0, [R6+URZ], R3 ;  /* 0x00000003060085a7 */ /* 0x000e64000800007f */
[----:B-1----:R-:W-:Y:S05]  /*ade0*/  @!P0 BRA `(.L_x_284) ;  /* 0xfffffffc00f08947 */ /* 0x002fea000383ffff */
[----:B------:R-:W-:Y:S05]  /*adf0*/  BRA `(.L_x_302) ;  /* 0xfffffff800247947 */ /* 0x000fea000383ffff */
.L_x_285:
[----:B0-----:R0:W1:Y:S02]  /*ae00*/  SYNCS.PHASECHK.TRANS64.TRYWAIT P0, [R7+URZ], R4 ;  /* 0x00000004070075a7 */ /* 0x001064000800017f */
[----:B-1----:R-:W-:Y:S05]  /*ae10*/  @!P0 NANOSLEEP.SYNCS 0x989680 ;  /* 0x009896800000895d */ /* 0x002fea0003900000 */
[----:B------:R-:W1:Y:S02]  /*ae20*/  @!P0 SYNCS.PHASECHK.TRANS64 P0, [R7+URZ], R4 ;  /* 0x00000004070085a7 */ /* 0x000e64000800007f */
[----:B-1----:R-:W-:Y:S05]  /*ae30*/  @!P0 BRA `(.L_x_285) ;  /* 0xfffffffc00f08947 */ /* 0x002fea000383ffff */
[----:B------:R-:W-:Y:S05]  /*ae40*/  BRA `(.L_x_303) ;  /* 0xfffffff800347947 */ /* 0x000fea000383ffff */
.L_x_286:
[----:B0-----:R0:W1:Y:S02]  /*ae50*/  SYNCS.PHASECHK.TRANS64.TRYWAIT P0, [R6+URZ], R3 ;  /* 0x00000003060075a7 */ /* 0x001064000800017f */
[----:B-1----:R-:W-:Y:S05]  /*ae60*/  @!P0 NANOSLEEP.SYNCS 0x989680 ;  /* 0x009896800000895d */ /* 0x002fea0003900000 */
[----:B------:R-:W1:Y:S02]  /*ae70*/  @!P0 SYNCS.PHASECHK.TRANS64 P0, [R6+URZ], R3 ;  /* 0x00000003060085a7 */ /* 0x000e64000800007f */
[----:B-1----:R-:W-:Y:S05]  /*ae80*/  @!P0 BRA `(.L_x_286) ;  /* 0xfffffffc00f08947 */ /* 0x002fea000383ffff */
[----:B------:R-:W-:Y:S05]  /*ae90*/  BRA `(.L_x_304) ;  /* 0xfffffff800447947 */ /* 0x000fea000383ffff */
.L_x_287:
[----:B0-----:R0:W1:Y:S02]  /*aea0*/  SYNCS.PHASECHK.TRANS64.TRYWAIT P0, [R7+URZ], R4 ;  /* 0x00000004070075a7 */ /* 0x001064000800017f */
[----:B-1----:R-:W-:Y:S05]  /*aeb0*/  @!P0 NANOSLEEP.SYNCS 0x989680 ;  /* 0x009896800000895d */ /* 0x002fea0003900000 */
[----:B------:R-:W1:Y:S02]  /*aec0*/  @!P0 SYNCS.PHASECHK.TRANS64 P0, [R7+URZ], R4 ;  /* 0x00000004070085a7 */ /* 0x000e64000800007f */
[----:B-1----:R-:W-:Y:S05]  /*aed0*/  @!P0 BRA `(.L_x_287) ;  /* 0xfffffffc00f08947 */ /* 0x002fea000383ffff */
[----:B------:R-:W-:Y:S05]  /*aee0*/  BRA `(.L_x_305) ;  /* 0xfffffff800547947 */ /* 0x000fea000383ffff */
.L_x_288:
[----:B0-----:R0:W1:Y:S02]  /*aef0*/  SYNCS.PHASECHK.TRANS64.TRYWAIT P0, [R6+URZ], R3 ;  /* 0x00000003060075a7 */ /* 0x001064000800017f */
[----:B-1----:R-:W-:Y:S05]  /*af00*/  @!P0 NANOSLEEP.SYNCS 0x989680 ;  /* 0x009896800000895d */ /* 0x002fea0003900000 */
[----:B------:R-:W1:Y:S02]  /*af10*/  @!P0 SYNCS.PHASECHK.TRANS64 P0, [R6+URZ], R3 ;  /* 0x00000003060085a7 */ /* 0x000e64000800007f */
[----:B-1----:R-:W-:Y:S05]  /*af20*/  @!P0 BRA `(.L_x_288) ;  /* 0xfffffffc00f08947 */ /* 0x002fea000383ffff */
[----:B------:R-:W-:Y:S05]  /*af30*/  BRA `(.L_x_306) ;  /* 0xfffffff800647947 */ /* 0x000fea000383ffff */
.L_x_289:
[----:B0-----:R0:W1:Y:S02]  /*af40*/  SYNCS.PHASECHK.TRANS64.TRYWAIT P0, [R7+URZ], R4 ;  /* 0x00000004070075a7 */ /* 0x001064000800017f */
[----:B-1----:R-:W-:Y:S05]  /*af50*/  @!P0 NANOSLEEP.SYNCS 0x989680 ;  /* 0x009896800000895d */ /* 0x002fea0003900000 */
[----:B------:R-:W1:Y:S02]  /*af60*/  @!P0 SYNCS.PHASECHK.TRANS64 P0, [R7+URZ], R4 ;  /* 0x00000004070085a7 */ /* 0x000e64000800007f */
[----:B-1----:R-:W-:Y:S05]  /*af70*/  @!P0 BRA `(.L_x_289) ;  /* 0xfffffffc00f08947 */ /* 0x002fea000383ffff */
[----:B------:R-:W-:Y:S05]  /*af80*/  BRA `(.L_x_307) ;  /* 0xfffffff800747947 */ /* 0x000fea000383ffff */
.L_x_290:
[----:B0-----:R0:W1:Y:S02]  /*af90*/  SYNCS.PHASECHK.TRANS64.TRYWAIT P0, [R6+URZ], R3 ;  /* 0x00000003060075a7 */ /* 0x001064000800017f */
[----:B-1----:R-:W-:Y:S05]  /*afa0*/  @!P0 NANOSLEEP.SYNCS 0x989680 ;  /* 0x009896800000895d */ /* 0x002fea0003900000 */
[----:B------:R-:W1:Y:S02]  /*afb0*/  @!P0 SYNCS.PHASECHK.TRANS64 P0, [R6+URZ], R3 ;  /* 0x00000003060085a7 */ /* 0x000e64000800007f */
[----:B-1----:R-:W-:Y:S05]  /*afc0*/  @!P0 BRA `(.L_x_290) ;  /* 0xfffffffc00f08947 */ /* 0x002fea000383ffff */
[----:B------:R-:W-:Y:S05]  /*afd0*/  BRA `(.L_x_308) ;  /* 0xfffffff800847947 */ /* 0x000fea000383ffff */
.L_x_291:
[----:B0-----:R0:W1:Y:S02]  /*afe0*/  SYNCS.PHASECHK.TRANS64.TRYWAIT P0, [R7+URZ], R4 ;  /* 0x00000004070075a7 */ /* 0x001064000800017f */
[----:B-1----:R-:W-:Y:S05]  /*aff0*/  @!P0 NANOSLEEP.SYNCS 0x989680 ;  /* 0x009896800000895d */ /* 0x002fea0003900000 */
[----:B------:R-:W1:Y:S02]  /*b000*/  @!P0 SYNCS.PHASECHK.TRANS64 P0, [R7+URZ], R4 ;  /* 0x00000004070085a7 */ /* 0x000e64000800007f */
[----:B-1----:R-:W-:Y:S05]  /*b010*/  @!P0 BRA `(.L_x_291) ;  /* 0xfffffffc00f08947 */ /* 0x002fea000383ffff */
[----:B------:R-:W-:Y:S05]  /*b020*/  BRA `(.L_x_309) ;  /* 0xfffffff800947947 */ /* 0x000fea000383ffff */
.L_x_292:
[----:B-1----:R1:W2:Y:S02]  /*b030*/  SYNCS.PHASECHK.TRANS64.TRYWAIT P0, [R6+URZ], R3 ;  /* 0x00000003060075a7 */ /* 0x0022a4000800017f */
[----:B--2---:R-:W-:Y:S05]  /*b040*/  @!P0 NANOSLEEP.SYNCS 0x989680 ;  /* 0x009896800000895d */ /* 0x004fea0003900000 */
[----:B------:R-:W2:Y:S02]  /*b050*/  @!P0 SYNCS.PHASECHK.TRANS64 P0, [R6+URZ], R3 ;  /* 0x00000003060085a7 */ /* 0x000ea4000800007f */
[----:B--2---:R-:W-:Y:S05]  /*b060*/  @!P0 BRA `(.L_x_292) ;  /* 0xfffffffc00f08947 */ /* 0x004fea000383ffff */
[----:B------:R-:W-:Y:S05]  /*b070*/  BRA `(.L_x_310) ;  /* 0xfffffff8009c7947 */ /* 0x000fea000383ffff */
.L_x_311:
[----:B------:R-:W-:-:S00]  /*b080*/  BRA `(.L_x_311) ;  /* 0xfffffffc00fc7947 */ /* 0x000fc0000383ffff */
[----:B------:R-:W-:-:S00]  /*b090*/  NOP ;  /* 0x0000000000007918 */ /* 0x000fc00000000000 */
        /* <DEDUP_REMOVED lines=14> */
.L_x_312:


//--------------------- .nv.global.init           --------------------------
	.section	.nv.global.init,"aw",@progbits
.nv.global.init:
	.type		$str$22,@object
	.size		$str$22,($str$23 - $str$22)
$str$22:
        /*0000*/ 	.byte	0x6b, 0x5f, 0x74, 0x69, 0x6c, 0x65, 0x5f, 0x63, 0x6f, 0x75, 0x6e, 0x74, 0x20, 0x3e, 0x3d, 0x20
        /*0010*/ 	.byte	0x31, 0x00
	.type		$str$23,@object
	.size		$str$23,(__unnamed_1 - $str$23)
$str$23:
        /*0012*/ 	.byte	0x2f, 0x74, 0x6d, 0x70, 0x2f, 0x63, 0x75, 0x74, 0x6c, 0x61, 0x73, 0x73, 0x5f, 0x73, 0x77, 0x65
        /*0022*/ 	.byte	0x65, 0x70, 0x5f, 0x73, 0x72, 0x63, 0x2f, 0x69, 0x6e, 0x63, 0x6c, 0x75, 0x64, 0x65, 0x2f, 0x63
        /*0032*/ 	.byte	0x75, 0x74, 0x6c, 0x61, 0x73, 0x73, 0x2f, 0x67, 0x65, 0x6d, 0x6d, 0x2f, 0x63, 0x6f, 0x6c, 0x6c
        /*0042*/ 	.byte	0x65, 0x63, 0x74, 0x69, 0x76, 0x65, 0x2f, 0x73, 0x6d, 0x39, 0x30, 0x5f, 0x6d, 0x6d, 0x61, 0x5f
        /*0052*/ 	.byte	0x74, 0x6d, 0x61, 0x5f, 0x67, 0x6d, 0x6d, 0x61, 0x5f, 0x73, 0x73, 0x5f, 0x77, 0x61, 0x72, 0x70
        /*0062*/ 	.byte	0x73, 0x70, 0x65, 0x63, 0x69, 0x61, 0x6c, 0x69, 0x7a, 0x65, 0x64, 0x2e, 0x68, 0x70, 0x70, 0x00
	.type		__unnamed_1,@object
	.size		__unnamed_1,(.L_0 - __unnamed_1)
__unnamed_1:
        /*0072*/ 	.byte	0x76, 0x6f, 0x69, 0x64, 0x20, 0x63, 0x75, 0x74, 0x6c, 0x61, 0x73, 0x73, 0x3a, 0x3a, 0x67, 0x65
        /* <DEDUP_REMOVED lines=172> */
        /*0b42*/ 	.byte	0x69, 0x64, 0x65, 0x6e, 0x74, 0x69, 0x74, 0x79, 0x5d, 0x00
.L_0:


//--------------------- .nv.shared._ZN7cutlass13device_kernelINS_4gemm6kernel13GemmUniversalIN4cute5tupleIJiiiiEEENS1_10collective13CollectiveMmaINS1_34MainloopSm90TmaGmmaWarpSpecializedILi11ENS5_IJNS4_1CILi2EEENSA_ILi1EEESC_EEENS1_35KernelTmaWarpSpecializedCooperativeEEENS5_IJNSA_ILi192EEENSA_ILi112EEENSA_ILi64EEEEEEaNS5_IJlSC_lEEEaSK_NS4_8TiledMMAINS4_8MMA_AtomIJNS4_4SM904GMMA26MMA_64x16x32_S32S8S8_SS_TNEEEENS4_6LayoutISD_NS5_IJSC_NSA_ILi0EEESS_EEEEENS5_IJNS4_10UnderscoreESV_SV_EEEEENS4_13SM90_TMA_LOADENS4_14ComposedLayoutINS4_7SwizzleILi2ELi4ELi3EEENS4_18smem_ptr_flag_bitsILi8EEENSR_INS5_IJNSA_ILi8EEESI_EEENS5_IJSI_SC_EEEEEEEvNS4_8identityENS4_23SM90_TMA_LOAD_MULTICASTES18_vS19_EENS_8epilogue10collective6detail29Sm90TmaWarpSpecializedAdapterINS1D_15DefaultEpilogueIaSK_SK_NS1C_6thread17LinearCombinationIaLi1EiiLNS1H_9ScaleType4KindE0ELNS_15FloatRoundStyleE2EaEENS1_15EpilogueDefaultEEEEEvvEEEEvNT_6ParamsE --------------------------
	.section	.nv.shared._ZN7cutlass13device_kernelINS_4gemm6kernel13GemmUniversalIN4cute5tupleIJiiiiEEENS1_10collective13CollectiveMmaINS1_34MainloopSm90TmaGmmaWarpSpecializedILi11ENS5_IJNS4_1CILi2EEENSA_ILi1EEESC_EEENS1_35KernelTmaWarpSpecializedCooperativeEEENS5_IJNSA_ILi192EEENSA_ILi112EEENSA_ILi64EEEEEEaNS5_IJlSC_lEEEaSK_NS4_8TiledMMAINS4_8MMA_AtomIJNS4_4SM904GMMA26MMA_64x16x32_S32S8S8_SS_TNEEEENS4_6LayoutISD_NS5_IJSC_NSA_ILi0EEESS_EEEEENS5_IJNS4_10UnderscoreESV_SV_EEEEENS4_13SM90_TMA_LOADENS4_14ComposedLayoutINS4_7SwizzleILi2ELi4ELi3EEENS4_18smem_ptr_flag_bitsILi8EEENSR_INS5_IJNSA_ILi8EEESI_EEENS5_IJSI_SC_EEEEEEEvNS4_8identityENS4_23SM90_TMA_LOAD_MULTICASTES18_vS19_EENS_8epilogue10collective6detail29Sm90TmaWarpSpecializedAdapterINS1D_15DefaultEpilogueIaSK_SK_NS1C_6thread17LinearCombinationIaLi1EiiLNS1H_9ScaleType4KindE0ELNS_15FloatRoundStyleE2EaEENS1_15EpilogueDefaultEEEEEvvEEEEvNT_6ParamsE,"aw",@nobits
	.sectionflags	@""
	.align	16
	.zero		1024


//--------------------- .nv.shared.reserved.0     --------------------------
	.section	.nv.shared.reserved.0,"aw",@nobits
	.weak		__nv_reservedSMEM_offset_0_alias
	.size		__nv_reservedSMEM_offset_0_alias, 0, 0
	.other		__nv_reservedSMEM_offset_0_alias,@"STO_CUDA_RESERVED_SHARED STV_DEFAULT"
__nv_reservedSMEM_offset_0_alias:
	.zero		0


//--------------------- .nv.global                --------------------------
	.section	.nv.global,"aw",@nobits
.nv.global:
	.type		_ZN40_INTERNAL_64fd4485_4_k_cu_02221ea0_120234cute1_E,@object
	.size		_ZN40_INTERNAL_64fd4485_4_k_cu_02221ea0_120234cute1_E,(_ZN40_INTERNAL_64fd4485_4_k_cu_02221ea0_120234cuda3std3__45__cpo6cbeginE - _ZN40_INTERNAL_64fd4485_4_k_cu_02221ea0_120234cute1_E)
_ZN40_INTERNAL_64fd4485_4_k_cu_02221ea0_120234cute1_E:
	.zero		1
	.type		_ZN40_INTERNAL_64fd4485_4_k_cu_02221ea0_120234cuda3std3__45__cpo6cbeginE,@object
	.size		_ZN40_INTERNAL_64fd4485_4_k_cu_02221ea0_120234cuda3std3__45__cpo6cbeginE,(_ZN40_INTERNAL_64fd4485_4_k_cu_02221ea0_120234cuda3std3__48in_placeE - _ZN40_INTERNAL_64fd4485_4_k_cu_02221ea0_120234cuda3std3__45__cpo6cbeginE)
_ZN40_INTERNAL_64fd4485_4_k_cu_02221ea0_120234cuda3std3__45__cpo6cbeginE:
	.zero		1
	.type		_ZN40_INTERNAL_64fd4485_4_k_cu_02221ea0_120234cuda3std3__48in_placeE,@object
	.size		_ZN40_INTERNAL_64fd4485_4_k_cu_02221ea0_120234cuda3std3__48in_placeE,(_ZN40_INTERNAL_64fd4485_4_k_cu_02221ea0_120234cuda3std6ranges3__45__cpo9iter_moveE - _ZN40_INTERNAL_64fd4485_4_k_cu_02221ea0_120234cuda3std3__48in_placeE)
_ZN40_INTERNAL_64fd4485_4_k_cu_02221ea0_120234cuda3std3__48in_placeE:
	.zero		1
	.type		_ZN40_INTERNAL_64fd4485_4_k_cu_02221ea0_120234cuda3std6ranges3__45__cpo9iter_moveE,@object
	.size		_ZN40_INTERNAL_64fd4485_4_k_cu_02221ea0_120234cuda3std6ranges3__45__cpo9iter_moveE,(_ZN40_INTERNAL_64fd4485_4_k_cu_02221ea0_120234cuda3std3__45__cpo5beginE - _ZN40_INTERNAL_64fd4485_4_k_cu_02221ea0_120234cuda3std6ranges3__45__cpo9iter_moveE)
_ZN40_INTERNAL_64fd4485_4_k_cu_02221ea0_120234cuda3std6ranges3__45__cpo9iter_moveE:
	.zero		1
	.type		_ZN40_INTERNAL_64fd4485_4_k_cu_02221ea0_120234cuda3std3__45__cpo5beginE,@object
	.size		_ZN40_INTERNAL_64fd4485_4_k_cu_02221ea0_120234cuda3std3__45__cpo5beginE,(_ZN40_INTERNAL_64fd4485_4_k_cu_02221ea0_120234cuda3std3__442_GLOBAL__N__64fd4485_4_k_cu_02221ea0_120236ignoreE - _ZN40_INTERNAL_64fd4485_4_k_cu_02221ea0_120234cuda3std3__45__cpo5beginE)
_ZN40_INTERNAL_64fd4485_4_k_cu_02221ea0_120234cuda3std3__45__cpo5beginE:
	.zero		1
	.type		_ZN40_INTERNAL_64fd4485_4_k_cu_02221ea0_120234cuda3std3__442_GLOBAL__N__64fd4485_4_k_cu_02221ea0_120236ignoreE,@object
	.size		_ZN40_INTERNAL_64fd4485_4_k_cu_02221ea0_120234cuda3std3__442_GLOBAL__N__64fd4485_4_k_cu_02221ea0_120236ignoreE,(_ZN40_INTERNAL_64fd4485_4_k_cu_02221ea0_120234cute7productE - _ZN40_INTERNAL_64fd4485_4_k_cu_02221ea0_120234cuda3std3__442_GLOBAL__N__64fd4485_4_k_cu_02221ea0_120236ignoreE)
_ZN40_INTERNAL_64fd4485_4_k_cu_02221ea0_120234cuda3std3__442_GLOBAL__N__64fd4485_4_k_cu_02221ea0_120236ignoreE:
	.zero		1
	.type		_ZN40_INTERNAL_64fd4485_4_k_cu_02221ea0_120234cute7productE,@object
	.size		_ZN40_INTERNAL_64fd4485_4_k_cu_02221ea0_120234cute7productE,(_ZN40_INTERNAL_64fd4485_4_k_cu_02221ea0_120234cuda3std3__45__cpo3endE - _ZN40_INTERNAL_64fd4485_4_k_cu_02221ea0_120234cute7productE)
_ZN40_INTERNAL_64fd4485_4_k_cu_02221ea0_120234cute7productE:
	.zero		1
	.type		_ZN40_INTERNAL_64fd4485_4_k_cu_02221ea0_120234cuda3std3__45__cpo3endE,@object
	.size		_ZN40_INTERNAL_64fd4485_4_k_cu_02221ea0_120234cuda3std3__45__cpo3endE,(_ZN40_INTERNAL_64fd4485_4_k_cu_02221ea0_120234cuda3std3__419piecewise_constructE - _ZN40_INTERNAL_64fd4485_4_k_cu_02221ea0_120234cuda3std3__45__cpo3endE)
_ZN40_INTERNAL_64fd4485_4_k_cu_02221ea0_120234cuda3std3__45__cpo3endE:
	.zero		1
	.type		_ZN40_INTERNAL_64fd4485_4_k_cu_02221ea0_120234cuda3std3__419piecewise_constructE,@object
	.size		_ZN40_INTERNAL_64fd4485_4_k_cu_02221ea0_120234cuda3std3__419piecewise_constructE,(_ZN40_INTERNAL_64fd4485_4_k_cu_02221ea0_120234cuda3std3__45__cpo4cendE - _ZN40_INTERNAL_64fd4485_4_k_cu_02221ea0_120234cuda3std3__419piecewise_constructE)
_ZN40_INTERNAL_64fd4485_4_k_cu_02221ea0_120234cuda3std3__419piecewise_constructE:
	.zero		1
	.type		_ZN40_INTERNAL_64fd4485_4_k_cu_02221ea0_120234cuda3std3__45__cpo4cendE,@object
	.size		_ZN40_INTERNAL_64fd4485_4_k_cu_02221ea0_120234cuda3std3__45__cpo4cendE,(_ZN40_INTERNAL_64fd4485_4_k_cu_02221ea0_120234cuda3std6ranges3__45__cpo4swapE - _ZN40_INTERNAL_64fd4485_4_k_cu_02221ea0_120234cuda3std3__45__cpo4cendE)
_ZN40_INTERNAL_64fd4485_4_k_cu_02221ea0_120234cuda3std3__45__cpo4cendE:
	.zero		1
	.type		_ZN40_INTERNAL_64fd4485_4_k_cu_02221ea0_120234cuda3std6ranges3__45__cpo4swapE,@object
	.size		_ZN40_INTERNAL_64fd4485_4_k_cu_02221ea0_120234cuda3std6ranges3__45__cpo4swapE,(.L_8 - _ZN40_INTERNAL_64fd4485_4_k_cu_02221ea0_120234cuda3std6ranges3__45__cpo4swapE)
_ZN40_INTERNAL_64fd4485_4_k_cu_02221ea0_120234cuda3std6ranges3__45__cpo4swapE:
	.zero		1
.L_8:


//--------------------- .nv.constant0._ZN7cutlass13device_kernelINS_4gemm6kernel13GemmUniversalIN4cute5tupleIJiiiiEEENS1_10collective13CollectiveMmaINS1_34MainloopSm90TmaGmmaWarpSpecializedILi11ENS5_IJNS4_1CILi2EEENSA_ILi1EEESC_EEENS1_35KernelTmaWarpSpecializedCooperativeEEENS5_IJNSA_ILi192EEENSA_ILi112EEENSA_ILi64EEEEEEaNS5_IJlSC_lEEEaSK_NS4_8TiledMMAINS4_8MMA_AtomIJNS4_4SM904GMMA26MMA_64x16x32_S32S8S8_SS_TNEEEENS4_6LayoutISD_NS5_IJSC_NSA_ILi0EEESS_EEEEENS5_IJNS4_10UnderscoreESV_SV_EEEEENS4_13SM90_TMA_LOADENS4_14ComposedLayoutINS4_7SwizzleILi2ELi4ELi3EEENS4_18smem_ptr_flag_bitsILi8EEENSR_INS5_IJNSA_ILi8EEESI_EEENS5_IJSI_SC_EEEEEEEvNS4_8identityENS4_23SM90_TMA_LOAD_MULTICASTES18_vS19_EENS_8epilogue10collective6detail29Sm90TmaWarpSpecializedAdapterINS1D_15DefaultEpilogueIaSK_SK_NS1C_6thread17LinearCombinationIaLi1EiiLNS1H_9ScaleType4KindE0ELNS_15FloatRoundStyleE2EaEENS1_15EpilogueDefaultEEEEEvvEEEEvNT_6ParamsE --------------------------
	.section	.nv.constant0._ZN7cutlass13device_kernelINS_4gemm6kernel13GemmUniversalIN4cute5tupleIJiiiiEEENS1_10collective13CollectiveMmaINS1_34MainloopSm90TmaGmmaWarpSpecializedILi11ENS5_IJNS4_1CILi2EEENSA_ILi1EEESC_EEENS1_35KernelTmaWarpSpecializedCooperativeEEENS5_IJNSA_ILi192EEENSA_ILi112EEENSA_ILi64EEEEEEaNS5_IJlSC_lEEEaSK_NS4_8TiledMMAINS4_8MMA_AtomIJNS4_4SM904GMMA26MMA_64x16x32_S32S8S8_SS_TNEEEENS4_6LayoutISD_NS5_IJSC_NSA_ILi0EEESS_EEEEENS5_IJNS4_10UnderscoreESV_SV_EEEEENS4_13SM90_TMA_LOADENS4_14ComposedLayoutINS4_7SwizzleILi2ELi4ELi3EEENS4_18smem_ptr_flag_bitsILi8EEENSR_INS5_IJNSA_ILi8EEESI_EEENS5_IJSI_SC_EEEEEEEvNS4_8identityENS4_23SM90_TMA_LOAD_MULTICASTES18_vS19_EENS_8epilogue10collective6detail29Sm90TmaWarpSpecializedAdapterINS1D_15DefaultEpilogueIaSK_SK_NS1C_6thread17LinearCombinationIaLi1EiiLNS1H_9ScaleType4KindE0ELNS_15FloatRoundStyleE2EaEENS1_15EpilogueDefaultEEEEEvvEEEEvNT_6ParamsE,"a",@progbits
	.sectionflags	@""
	.align	4
.nv.constant0._ZN7cutlass13device_kernelINS_4gemm6kernel13GemmUniversalIN4cute5tupleIJiiiiEEENS1_10collective13CollectiveMmaINS1_34MainloopSm90TmaGmmaWarpSpecializedILi11ENS5_IJNS4_1CILi2EEENSA_ILi1EEESC_EEENS1_35KernelTmaWarpSpecializedCooperativeEEENS5_IJNSA_ILi192EEENSA_ILi112EEENSA_ILi64EEEEEEaNS5_IJlSC_lEEEaSK_NS4_8TiledMMAINS4_8MMA_AtomIJNS4_4SM904GMMA26MMA_64x16x32_S32S8S8_SS_TNEEEENS4_6LayoutISD_NS5_IJSC_NSA_ILi0EEESS_EEEEENS5_IJNS4_10UnderscoreESV_SV_EEEEENS4_13SM90_TMA_LOADENS4_14ComposedLayoutINS4_7SwizzleILi2ELi4ELi3EEENS4_18smem_ptr_flag_bitsILi8EEENSR_INS5_IJNSA_ILi8EEESI_EEENS5_IJSI_SC_EEEEEEEvNS4_8identityENS4_23SM90_TMA_LOAD_MULTICASTES18_vS19_EENS_8epilogue10collective6detail29Sm90TmaWarpSpecializedAdapterINS1D_15DefaultEpilogueIaSK_SK_NS1C_6thread17LinearCombinationIaLi1EiiLNS1H_9ScaleType4KindE0ELNS_15FloatRoundStyleE2EaEENS1_15EpilogueDefaultEEEEEvvEEEEvNT_6ParamsE:
	.zero		1664


//--------------------- SYMBOLS --------------------------

	.type		.nv.reservedSmem.offset0,@object
	.size		.nv.reservedSmem.offset0,0x4
	.type		__assertfail,@function
